	.target	sm_100a

	.elftype	@"ET_EXEC"


//--------------------- .note.nv.tkinfo           --------------------------
	.section	.note.nv.tkinfo,"",@"SHT_NOTE"
	.sectionflags	@"SHF_NOTE_NV_TKINFO"
	.tkinfo
        /*0018*/ 	.word	0x00000002
        /*0030*/ 	.string	""
        /*0030*/ 	.string	"ptxas"
        /*0030*/ 	.string	"Cuda compilation tools, release 13.0, V13.0.88"
        /*0030*/ 	.string	"Build cuda_13.0.r13.0/compiler.36424714_0"
        /*0030*/ 	.string	"-arch sm_100a -m 64 "



//--------------------- .note.nv.cuinfo           --------------------------
	.section	.note.nv.cuinfo,"",@"SHT_NOTE"
	.sectionflags	@"SHF_NOTE_NV_CUINFO"
        /*0018*/ 	.short	0x0002
        /*001a*/ 	.short	0x0064
        /*001c*/ 	.short	0x0082
	.zero		2


//--------------------- .nv.info                  --------------------------
	.section	.nv.info,"",@"SHT_CUDA_INFO"
	.align	4


	//----- nvinfo : EIATTR_REGCOUNT
	.align		4
        /*0000*/ 	.byte	0x04, 0x2f
        /*0002*/ 	.short	(.L_19 - .L_18)
	.align		4
.L_18:
        /*0004*/ 	.word	index@(_ZN7cutlass13device_kernelINS_4gemm6kernel13GemmUniversalIN4cute5tupleIJiiiiEEENS1_10collective13CollectiveMmaINS1_35MainloopSm100TmaUmmaWarpSpecializedILi20ELi2ELi4ENS5_IJNS4_1CILi2EEENSA_ILi1EEESC_EEEEENS5_IJNSA_ILi256EEENSA_ILi64EEESG_EEENS_12float_e4m3_tENS5_IJlSC_lEEESI_SJ_NS4_8TiledMMAINS4_8MMA_AtomIJNS4_10MMA_TraitsINS4_25SM100_MMA_F8F6F4_2x1SM_SSEJSI_SI_fSF_SG_NS4_17integral_constantINS4_4UMMA5MajorELSQ_0EEESR_NSO_INSP_7ScaleInELSS_0EEEST_EEEEEENS4_6LayoutINS5_IJSC_SC_SC_EEENS5_IJNSA_ILi0EEESY_SY_EEEEENS5_IJNS4_10UnderscoreES11_S11_EEEEENS4_18SM100_TMA_2SM_LOADENS4_14ComposedLayoutINS4_7SwizzleILi2ELi4ELi3EEENS4_18smem_ptr_flag_bitsILi8EEENSW_INS5_IJNSA_ILi8EEESG_EEENS5_IJSG_SC_EEEEEEEvNS4_8identityES14_S1E_vS1F_EENS_8epilogue10collective18CollectiveEpilogueINS1H_23Sm100TmaWarpSpecializedILi1ELi1ELi64ELb0ELb0EEEJNS5_IJNSA_ILi128EEESG_SG_EEENS5_IJNSW_IS1M_SC_EENSW_ISG_SC_EEEEESI_SJ_SI_SJ_NS1H_6fusion15FusionCallbacksIS1L_NS1R_13LinCombEltActINS1H_6thread4SiLuESI_fSI_fLNS_15FloatRoundStyleE2EEES1N_S1Q_JEEENS4_5SM1004TMEM4LOAD26SM100_TMEM_LOAD_32dp32b64xENS4_13SM90_TMA_LOADES1E_NS4_39AutoVectorizingCopyWithAssumedAlignmentILi128EEENS4_14SM90_TMA_STOREES1E_S25_S25_EEEvvEEEEvNT_6ParamsE)
        /*0008*/ 	.word	0x000000ff


	//----- nvinfo : EIATTR_FRAME_SIZE
	.align		4
.L_19:
        /*000c*/ 	.byte	0x04, 0x11
        /*000e*/ 	.short	(.L_21 - .L_20)
	.align		4
.L_20:
        /*0010*/ 	.word	index@($__internal_3_$__cuda_sm20_rcp_rn_f32_slowpath)
        /*0014*/ 	.word	0x00000000


	//----- nvinfo : EIATTR_FRAME_SIZE
	.align		4
.L_21:
        /*0018*/ 	.byte	0x04, 0x11
        /*001a*/ 	.short	(.L_23 - .L_22)
	.align		4
.L_22:
        /*001c*/ 	.word	index@($__internal_2_$__cuda_sm10x_tcgen05_guardrail_trap_unallocated_columns_being_dealloced)
        /*0020*/ 	.word	0x00000000


	//----- nvinfo : EIATTR_FRAME_SIZE
	.align		4
.L_23:
        /*0024*/ 	.byte	0x04, 0x11
        /*0026*/ 	.short	(.L_25 - .L_24)
	.align		4
.L_24:
        /*0028*/ 	.word	index@($__internal_1_$__cuda_sm10x_tcgen05_guardrail_trap_phase_invalid_during_alloc)
        /*002c*/ 	.word	0x00000000


	//----- nvinfo : EIATTR_FRAME_SIZE
	.align		4
.L_25:
        /*0030*/ 	.byte	0x04, 0x11
        /*0032*/ 	.short	(.L_27 - .L_26)
	.align		4
.L_26:
        /*0034*/ 	.word	index@($__internal_0_$__cuda_sm10x_tcgen05_guardrail_trap_col_being_dealloced_not_returned_by_alloc)
        /*0038*/ 	.word	0x00000000


	//----- nvinfo : EIATTR_FRAME_SIZE
	.align		4
.L_27:
        /*003c*/ 	.byte	0x04, 0x11
        /*003e*/ 	.short	(.L_29 - .L_28)
	.align		4
.L_28:
        /*0040*/ 	.word	index@(_ZN7cutlass13device_kernelINS_4gemm6kernel13GemmUniversalIN4cute5tupleIJiiiiEEENS1_10collective13CollectiveMmaINS1_35MainloopSm100TmaUmmaWarpSpecializedILi20ELi2ELi4ENS5_IJNS4_1CILi2EEENSA_ILi1EEESC_EEEEENS5_IJNSA_ILi256EEENSA_ILi64EEESG_EEENS_12float_e4m3_tENS5_IJlSC_lEEESI_SJ_NS4_8TiledMMAINS4_8MMA_AtomIJNS4_10MMA_TraitsINS4_25SM100_MMA_F8F6F4_2x1SM_SSEJSI_SI_fSF_SG_NS4_17integral_constantINS4_4UMMA5MajorELSQ_0EEESR_NSO_INSP_7ScaleInELSS_0EEEST_EEEEEENS4_6LayoutINS5_IJSC_SC_SC_EEENS5_IJNSA_ILi0EEESY_SY_EEEEENS5_IJNS4_10UnderscoreES11_S11_EEEEENS4_18SM100_TMA_2SM_LOADENS4_14ComposedLayoutINS4_7SwizzleILi2ELi4ELi3EEENS4_18smem_ptr_flag_bitsILi8EEENSW_INS5_IJNSA_ILi8EEESG_EEENS5_IJSG_SC_EEEEEEEvNS4_8identityES14_S1E_vS1F_EENS_8epilogue10collective18CollectiveEpilogueINS1H_23Sm100TmaWarpSpecializedILi1ELi1ELi64ELb0ELb0EEEJNS5_IJNSA_ILi128EEESG_SG_EEENS5_IJNSW_IS1M_SC_EENSW_ISG_SC_EEEEESI_SJ_SI_SJ_NS1H_6fusion15FusionCallbacksIS1L_NS1R_13LinCombEltActINS1H_6thread4SiLuESI_fSI_fLNS_15FloatRoundStyleE2EEES1N_S1Q_JEEENS4_5SM1004TMEM4LOAD26SM100_TMEM_LOAD_32dp32b64xENS4_13SM90_TMA_LOADES1E_NS4_39AutoVectorizingCopyWithAssumedAlignmentILi128EEENS4_14SM90_TMA_STOREES1E_S25_S25_EEEvvEEEEvNT_6ParamsE)
        /*0044*/ 	.word	0x00000000


	//----- nvinfo : EIATTR_MIN_STACK_SIZE
	.align		4
.L_29:
        /*0048*/ 	.byte	0x04, 0x12
        /*004a*/ 	.short	(.L_31 - .L_30)
	.align		4
.L_30:
        /*004c*/ 	.word	index@(_ZN7cutlass13device_kernelINS_4gemm6kernel13GemmUniversalIN4cute5tupleIJiiiiEEENS1_10collective13CollectiveMmaINS1_35MainloopSm100TmaUmmaWarpSpecializedILi20ELi2ELi4ENS5_IJNS4_1CILi2EEENSA_ILi1EEESC_EEEEENS5_IJNSA_ILi256EEENSA_ILi64EEESG_EEENS_12float_e4m3_tENS5_IJlSC_lEEESI_SJ_NS4_8TiledMMAINS4_8MMA_AtomIJNS4_10MMA_TraitsINS4_25SM100_MMA_F8F6F4_2x1SM_SSEJSI_SI_fSF_SG_NS4_17integral_constantINS4_4UMMA5MajorELSQ_0EEESR_NSO_INSP_7ScaleInELSS_0EEEST_EEEEEENS4_6LayoutINS5_IJSC_SC_SC_EEENS5_IJNSA_ILi0EEESY_SY_EEEEENS5_IJNS4_10UnderscoreES11_S11_EEEEENS4_18SM100_TMA_2SM_LOADENS4_14ComposedLayoutINS4_7SwizzleILi2ELi4ELi3EEENS4_18smem_ptr_flag_bitsILi8EEENSW_INS5_IJNSA_ILi8EEESG_EEENS5_IJSG_SC_EEEEEEEvNS4_8identityES14_S1E_vS1F_EENS_8epilogue10collective18CollectiveEpilogueINS1H_23Sm100TmaWarpSpecializedILi1ELi1ELi64ELb0ELb0EEEJNS5_IJNSA_ILi128EEESG_SG_EEENS5_IJNSW_IS1M_SC_EENSW_ISG_SC_EEEEESI_SJ_SI_SJ_NS1H_6fusion15FusionCallbacksIS1L_NS1R_13LinCombEltActINS1H_6thread4SiLuESI_fSI_fLNS_15FloatRoundStyleE2EEES1N_S1Q_JEEENS4_5SM1004TMEM4LOAD26SM100_TMEM_LOAD_32dp32b64xENS4_13SM90_TMA_LOADES1E_NS4_39AutoVectorizingCopyWithAssumedAlignmentILi128EEENS4_14SM90_TMA_STOREES1E_S25_S25_EEEvvEEEEvNT_6ParamsE)
        /*0050*/ 	.word	0x00000000
.L_31:


//--------------------- .nv.compat                --------------------------
	.section	.nv.compat,"",@"SHT_CUDA_COMPAT_INFO"
	.align	4
        /*0000*/ 	.byte	0x02, 0x09, 0x01, 0x00, 0x02, 0x02, 0x02, 0x00, 0x02, 0x05, 0x05, 0x00, 0x03, 0x07, 0x01, 0x01
        /*0010*/ 	.byte	0x02, 0x03, 0x01, 0x00, 0x02, 0x06, 0x01, 0x00, 0x04, 0x0b, 0x08, 0x00, 0x09, 0x00, 0x00, 0x00
        /*0020*/ 	.byte	0x00, 0x00, 0x00, 0x00


//--------------------- .nv.info._ZN7cutlass13device_kernelINS_4gemm6kernel13GemmUniversalIN4cute5tupleIJiiiiEEENS1_10collective13CollectiveMmaINS1_35MainloopSm100TmaUmmaWarpSpecializedILi20ELi2ELi4ENS5_IJNS4_1CILi2EEENSA_ILi1EEESC_EEEEENS5_IJNSA_ILi256EEENSA_ILi64EEESG_EEENS_12float_e4m3_tENS5_IJlSC_lEEESI_SJ_NS4_8TiledMMAINS4_8MMA_AtomIJNS4_10MMA_TraitsINS4_25SM100_MMA_F8F6F4_2x1SM_SSEJSI_SI_fSF_SG_NS4_17integral_constantINS4_4UMMA5MajorELSQ_0EEESR_NSO_INSP_7ScaleInELSS_0EEEST_EEEEEENS4_6LayoutINS5_IJSC_SC_SC_EEENS5_IJNSA_ILi0EEESY_SY_EEEEENS5_IJNS4_10UnderscoreES11_S11_EEEEENS4_18SM100_TMA_2SM_LOADENS4_14ComposedLayoutINS4_7SwizzleILi2ELi4ELi3EEENS4_18smem_ptr_flag_bitsILi8EEENSW_INS5_IJNSA_ILi8EEESG_EEENS5_IJSG_SC_EEEEEEEvNS4_8identityES14_S1E_vS1F_EENS_8epilogue10collective18CollectiveEpilogueINS1H_23Sm100TmaWarpSpecializedILi1ELi1ELi64ELb0ELb0EEEJNS5_IJNSA_ILi128EEESG_SG_EEENS5_IJNSW_IS1M_SC_EENSW_ISG_SC_EEEEESI_SJ_SI_SJ_NS1H_6fusion15FusionCallbacksIS1L_NS1R_13LinCombEltActINS1H_6thread4SiLuESI_fSI_fLNS_15FloatRoundStyleE2EEES1N_S1Q_JEEENS4_5SM1004TMEM4LOAD26SM100_TMEM_LOAD_32dp32b64xENS4_13SM90_TMA_LOADES1E_NS4_39AutoVectorizingCopyWithAssumedAlignmentILi128EEENS4_14SM90_TMA_STOREES1E_S25_S25_EEEvvEEEEvNT_6ParamsE --------------------------
	.section	.nv.info._ZN7cutlass13device_kernelINS_4gemm6kernel13GemmUniversalIN4cute5tupleIJiiiiEEENS1_10collective13CollectiveMmaINS1_35MainloopSm100TmaUmmaWarpSpecializedILi20ELi2ELi4ENS5_IJNS4_1CILi2EEENSA_ILi1EEESC_EEEEENS5_IJNSA_ILi256EEENSA_ILi64EEESG_EEENS_12float_e4m3_tENS5_IJlSC_lEEESI_SJ_NS4_8TiledMMAINS4_8MMA_AtomIJNS4_10MMA_TraitsINS4_25SM100_MMA_F8F6F4_2x1SM_SSEJSI_SI_fSF_SG_NS4_17integral_constantINS4_4UMMA5MajorELSQ_0EEESR_NSO_INSP_7ScaleInELSS_0EEEST_EEEEEENS4_6LayoutINS5_IJSC_SC_SC_EEENS5_IJNSA_ILi0EEESY_SY_EEEEENS5_IJNS4_10UnderscoreES11_S11_EEEEENS4_18SM100_TMA_2SM_LOADENS4_14ComposedLayoutINS4_7SwizzleILi2ELi4ELi3EEENS4_18smem_ptr_flag_bitsILi8EEENSW_INS5_IJNSA_ILi8EEESG_EEENS5_IJSG_SC_EEEEEEEvNS4_8identityES14_S1E_vS1F_EENS_8epilogue10collective18CollectiveEpilogueINS1H_23Sm100TmaWarpSpecializedILi1ELi1ELi64ELb0ELb0EEEJNS5_IJNSA_ILi128EEESG_SG_EEENS5_IJNSW_IS1M_SC_EENSW_ISG_SC_EEEEESI_SJ_SI_SJ_NS1H_6fusion15FusionCallbacksIS1L_NS1R_13LinCombEltActINS1H_6thread4SiLuESI_fSI_fLNS_15FloatRoundStyleE2EEES1N_S1Q_JEEENS4_5SM1004TMEM4LOAD26SM100_TMEM_LOAD_32dp32b64xENS4_13SM90_TMA_LOADES1E_NS4_39AutoVectorizingCopyWithAssumedAlignmentILi128EEENS4_14SM90_TMA_STOREES1E_S25_S25_EEEvvEEEEvNT_6ParamsE,"",@"SHT_CUDA_INFO"
	.sectionflags	@""
	.align	4


	//----- nvinfo : EIATTR_CUDA_API_VERSION
	.align		4
        /*0000*/ 	.byte	0x04, 0x37
        /*0002*/ 	.short	(.L_33 - .L_32)
.L_32:
        /*0004*/ 	.word	0x00000082


	//----- nvinfo : EIATTR_KPARAM_INFO
	.align		4
.L_33:
        /*0008*/ 	.byte	0x04, 0x17
        /*000a*/ 	.short	(.L_35 - .L_34)
.L_34:
        /*000c*/ 	.word	0x00000000
        /*0010*/ 	.short	0x0000
        /*0012*/ 	.short	0x0000
        /*0014*/ 	.byte	0x00, 0xf0, 0x01, 0x20


	//----- nvinfo : EIATTR_AT_ENTRY_FRAGMENTS
	.align		4
.L_35:
        /*0018*/ 	.byte	0x04, 0x4f
        /*001a*/ 	.short	(.L_37 - .L_36)


	//   ....[0]....
.L_36:
        /*001c*/ 	.word	0x00000007


	//----- nvinfo : EIATTR_RESERVED_SMEM_USED
	.align		4
.L_37:
        /*0020*/ 	.byte	0x01, 0x41
	.zero		2


	//----- nvinfo : EIATTR_SPARSE_MMA_MASK
	.align		4
        /*0024*/ 	.byte	0x03, 0x50
        /*0026*/ 	.short	0x0000


	//----- nvinfo : EIATTR_TCGEN05_2CTA_USED
	.align		4
        /*0028*/ 	.byte	0x01, 0x52
	.zero		2


	//----- nvinfo : EIATTR_MAXREG_COUNT
	.align		4
        /*002c*/ 	.byte	0x03, 0x1b
        /*002e*/ 	.short	0x00ff


	//----- nvinfo : EIATTR_NUM_BARRIERS
	.align		4
        /*0030*/ 	.byte	0x02, 0x4c
        /*0032*/ 	.byte	0x07
	.zero		1


	//----- nvinfo : EIATTR_EXTERNS
	.align		4
        /*0034*/ 	.byte	0x04, 0x0f
        /*0036*/ 	.short	(.L_39 - .L_38)


	//   ....[0]....
	.align		4
.L_38:
        /*0038*/ 	.word	index@(__assertfail)


	//----- nvinfo : EIATTR_MERCURY_ISA_VERSION
	.align		4
.L_39:
        /*003c*/ 	.byte	0x03, 0x5f
        /*003e*/ 	.short	0x0101


	//----- nvinfo : EIATTR_INT_WARP_WIDE_INSTR_OFFSETS
	.align		4
        /*0040*/ 	.byte	0x04, 0x31
        /*0042*/ 	.short	(.L_41 - .L_40)


	//   ....[0]....
.L_40:
        /*0044*/ 	.word	0x00000eb0


	//   ....[1]....
        /*0048*/ 	.word	0x00000f50


	//   ....[2]....
        /*004c*/ 	.word	0x000022a0


	//   ....[3]....
        /*0050*/ 	.word	0x00004990


	//   ....[4]....
        /*0054*/ 	.word	0x000049c0


	//   ....[5]....
        /*0058*/ 	.word	0x00004a10


	//   ....[6]....
        /*005c*/ 	.word	0x00005400


	//   ....[7]....
        /*0060*/ 	.word	0x00005520


	//----- nvinfo : EIATTR_COOP_GROUP_MASK_REGIDS
	.align		4
.L_41:
        /*0064*/ 	.byte	0x04, 0x29
        /*0066*/ 	.short	(.L_43 - .L_42)


	//   ....[0]....
.L_42:
        /*0068*/ 	.word	0xffffffff


	//   ....[1]....
        /*006c*/ 	.word	0xffffffff


	//   ....[2]....
        /*0070*/ 	.word	0xffffffff


	//   ....[3]....
        /*0074*/ 	.word	0xffffffff


	//   ....[4]....
        /*0078*/ 	.word	0xffffffff


	//   ....[5]....
        /*007c*/ 	.word	0xffffffff


	//   ....[6]....
        /*0080*/ 	.word	0xffffffff


	//   ....[7]....
        /*0084*/ 	.word	0xffffffff


	//   ....[8]....
        /*0088*/ 	.word	0xffffffff


	//   ....[9]....
        /*008c*/ 	.word	0xffffffff


	//   ....[10]....
        /*0090*/ 	.word	0xffffffff


	//   ....[11]....
        /*0094*/ 	.word	0xffffffff


	//   ....[12]....
        /*0098*/ 	.word	0xffffffff


	//   ....[13]....
        /*009c*/ 	.word	0xffffffff


	//----- nvinfo : EIATTR_COOP_GROUP_INSTR_OFFSETS
	.align		4
.L_43:
        /*00a0*/ 	.byte	0x04, 0x28
        /*00a2*/ 	.short	(.L_45 - .L_44)


	//   ....[0]....
.L_44:
        /*00a4*/ 	.word	0x000000c0


	//   ....[1]....
        /*00a8*/ 	.word	0x000004d0


	//   ....[2]....
        /*00ac*/ 	.word	0x00000880


	//   ....[3]....
        /*00b0*/ 	.word	0x000009b0


	//   ....[4]....
        /*00b4*/ 	.word	0x00000aa0


	//   ....[5]....
        /*00b8*/ 	.word	0x00000c00


	//   ....[6]....
        /*00bc*/ 	.word	0x00000d90


	//   ....[7]....
        /*00c0*/ 	.word	0x00000fd0


	//   ....[8]....
        /*00c4*/ 	.word	0x00002180


	//   ....[9]....
        /*00c8*/ 	.word	0x00003860


	//   ....[10]....
        /*00cc*/ 	.word	0x00003d30


	//   ....[11]....
        /*00d0*/ 	.word	0x00003d60


	//   ....[12]....
        /*00d4*/ 	.word	0x000048a0


	//   ....[13]....
        /*00d8*/ 	.word	0x00004ab0


	//----- nvinfo : EIATTR_VRC_CTA_INIT_COUNT
	.align		4
.L_45:
        /*00dc*/ 	.byte	0x02, 0x4a
        /*00de*/ 	.byte	0x80
	.zero		1


	//----- nvinfo : EIATTR_SYSCALL_OFFSETS
	.align		4
        /*00e0*/ 	.byte	0x04, 0x46
        /*00e2*/ 	.short	(.L_47 - .L_46)


	//   ....[0]....
.L_46:
        /*00e4*/ 	.word	0x00005ee0


	//   ....[1]....
        /*00e8*/ 	.word	0x00006020


	//   ....[2]....
        /*00ec*/ 	.word	0x00006800


	//----- nvinfo : EIATTR_MBARRIER_INSTR_OFFSETS
	.align		4
.L_47:
        /*00f0*/ 	.byte	0x04, 0x39
        /*00f2*/ 	.short	(.L_49 - .L_48)


	//   ....[0]....
.L_48:
        /*00f4*/ 	.word	0x000005e0
        /*00f8*/ 	.word	0x000000ff
        /*00fc*/ 	.word	0x00000000
        /*0100*/ 	.short	0x0100
        /*0102*/ 	.byte	0x08
	.zero		1


	//   ....[1]....
        /*0104*/ 	.word	0x000005f0
        /*0108*/ 	.word	0x000000ff
        /*010c*/ 	.word	0x000000a0
        /*0110*/ 	.short	0x0100
        /*0112*/ 	.byte	0x08
	.zero		1


	//   ....[2]....
        /*0114*/ 	.word	0x00000600
        /*0118*/ 	.word	0x000000ff
        /*011c*/ 	.word	0x00000008
        /*0120*/ 	.short	0x0100
        /*0122*/ 	.byte	0x08
	.zero		1


	//   ....[3]....
        /*0124*/ 	.word	0x00000610
        /*0128*/ 	.word	0x000000ff
        /*012c*/ 	.word	0x000000a8
        /*0130*/ 	.short	0x0100
        /*0132*/ 	.byte	0x08
	.zero		1


	//   ....[4]....
        /*0134*/ 	.word	0x00000620
        /*0138*/ 	.word	0x000000ff
        /*013c*/ 	.word	0x00000010
        /*0140*/ 	.short	0x0100
        /*0142*/ 	.byte	0x08
	.zero		1


	//   ....[5]....
        /*0144*/ 	.word	0x00000630
        /*0148*/ 	.word	0x000000ff
        /*014c*/ 	.word	0x000000b0
        /*0150*/ 	.short	0x0100
        /*0152*/ 	.byte	0x08
	.zero		1


	//   ....[6]....
        /*0154*/ 	.word	0x00000640
        /*0158*/ 	.word	0x000000ff
        /*015c*/ 	.word	0x00000018
        /*0160*/ 	.short	0x0100
        /*0162*/ 	.byte	0x08
	.zero		1


	//   ....[7]....
        /*0164*/ 	.word	0x00000650
        /*0168*/ 	.word	0x000000ff
        /*016c*/ 	.word	0x000000b8
        /*0170*/ 	.short	0x0100
        /*0172*/ 	.byte	0x08
	.zero		1


	//   ....[8]....
        /*0174*/ 	.word	0x00000660
        /*0178*/ 	.word	0x000000ff
        /*017c*/ 	.word	0x00000020
        /*0180*/ 	.short	0x0100
        /*0182*/ 	.byte	0x08
	.zero		1


	//   ....[9]....
        /*0184*/ 	.word	0x00000670
        /*0188*/ 	.word	0x000000ff
        /*018c*/ 	.word	0x000000c0
        /*0190*/ 	.short	0x0100
        /*0192*/ 	.byte	0x08
	.zero		1


	//   ....[10]....
        /*0194*/ 	.word	0x00000680
        /*0198*/ 	.word	0x000000ff
        /*019c*/ 	.word	0x00000028
        /*01a0*/ 	.short	0x0100
        /*01a2*/ 	.byte	0x08
	.zero		1


	//   ....[11]....
        /*01a4*/ 	.word	0x00000690
        /*01a8*/ 	.word	0x000000ff
        /*01ac*/ 	.word	0x000000c8
        /*01b0*/ 	.short	0x0100
        /*01b2*/ 	.byte	0x08
	.zero		1


	//   ....[12]....
        /*01b4*/ 	.word	0x000006a0
        /*01b8*/ 	.word	0x000000ff
        /*01bc*/ 	.word	0x00000030
        /*01c0*/ 	.short	0x0100
        /*01c2*/ 	.byte	0x08
	.zero		1


	//   ....[13]....
        /*01c4*/ 	.word	0x000006b0
        /*01c8*/ 	.word	0x000000ff
        /*01cc*/ 	.word	0x000000d0
        /*01d0*/ 	.short	0x0100
        /*01d2*/ 	.byte	0x08
	.zero		1


	//   ....[14]....
        /*01d4*/ 	.word	0x000006c0
        /*01d8*/ 	.word	0x000000ff
        /*01dc*/ 	.word	0x00000038
        /*01e0*/ 	.short	0x0100
        /*01e2*/ 	.byte	0x08
	.zero		1


	//   ....[15]....
        /*01e4*/ 	.word	0x000006d0
        /*01e8*/ 	.word	0x000000ff
        /*01ec*/ 	.word	0x000000d8
        /*01f0*/ 	.short	0x0100
        /*01f2*/ 	.byte	0x08
	.zero		1


	//   ....[16]....
        /*01f4*/ 	.word	0x000006e0
        /*01f8*/ 	.word	0x000000ff
        /*01fc*/ 	.word	0x00000040
        /*0200*/ 	.short	0x0100
        /*0202*/ 	.byte	0x08
	.zero		1


	//   ....[17]....
        /*0204*/ 	.word	0x000006f0
        /*0208*/ 	.word	0x000000ff
        /*020c*/ 	.word	0x000000e0
        /*0210*/ 	.short	0x0100
        /*0212*/ 	.byte	0x08
	.zero		1


	//   ....[18]....
        /*0214*/ 	.word	0x00000700
        /*0218*/ 	.word	0x000000ff
        /*021c*/ 	.word	0x00000048
        /*0220*/ 	.short	0x0100
        /*0222*/ 	.byte	0x08
	.zero		1


	//   ....[19]....
        /*0224*/ 	.word	0x00000710
        /*0228*/ 	.word	0x000000ff
        /*022c*/ 	.word	0x000000e8
        /*0230*/ 	.short	0x0100
        /*0232*/ 	.byte	0x08
	.zero		1


	//   ....[20]....
        /*0234*/ 	.word	0x00000720
        /*0238*/ 	.word	0x000000ff
        /*023c*/ 	.word	0x00000050
        /*0240*/ 	.short	0x0100
        /*0242*/ 	.byte	0x08
	.zero		1


	//   ....[21]....
        /*0244*/ 	.word	0x00000730
        /*0248*/ 	.word	0x000000ff
        /*024c*/ 	.word	0x000000f0
        /*0250*/ 	.short	0x0100
        /*0252*/ 	.byte	0x08
	.zero		1


	//   ....[22]....
        /*0254*/ 	.word	0x00000740
        /*0258*/ 	.word	0x000000ff
        /*025c*/ 	.word	0x00000058
        /*0260*/ 	.short	0x0100
        /*0262*/ 	.byte	0x08
	.zero		1


	//   ....[23]....
        /*0264*/ 	.word	0x00000750
        /*0268*/ 	.word	0x000000ff
        /*026c*/ 	.word	0x000000f8
        /*0270*/ 	.short	0x0100
        /*0272*/ 	.byte	0x08
	.zero		1


	//   ....[24]....
        /*0274*/ 	.word	0x00000760
        /*0278*/ 	.word	0x000000ff
        /*027c*/ 	.word	0x00000060
        /*0280*/ 	.short	0x0100
        /*0282*/ 	.byte	0x08
	.zero		1


	//   ....[25]....
        /*0284*/ 	.word	0x00000770
        /*0288*/ 	.word	0x000000ff
        /*028c*/ 	.word	0x00000100
        /*0290*/ 	.short	0x0100
        /*0292*/ 	.byte	0x08
	.zero		1


	//   ....[26]....
        /*0294*/ 	.word	0x00000780
        /*0298*/ 	.word	0x000000ff
        /*029c*/ 	.word	0x00000068
        /*02a0*/ 	.short	0x0100
        /*02a2*/ 	.byte	0x08
	.zero		1


	//   ....[27]....
        /*02a4*/ 	.word	0x00000790
        /*02a8*/ 	.word	0x000000ff
        /*02ac*/ 	.word	0x00000108
        /*02b0*/ 	.short	0x0100
        /*02b2*/ 	.byte	0x08
	.zero		1


	//   ....[28]....
        /*02b4*/ 	.word	0x000007a0
        /*02b8*/ 	.word	0x000000ff
        /*02bc*/ 	.word	0x00000070
        /*02c0*/ 	.short	0x0100
        /*02c2*/ 	.byte	0x08
	.zero		1


	//   ....[29]....
        /*02c4*/ 	.word	0x000007b0
        /*02c8*/ 	.word	0x000000ff
        /*02cc*/ 	.word	0x00000110
        /*02d0*/ 	.short	0x0100
        /*02d2*/ 	.byte	0x08
	.zero		1


	//   ....[30]....
        /*02d4*/ 	.word	0x000007c0
        /*02d8*/ 	.word	0x000000ff
        /*02dc*/ 	.word	0x00000078
        /*02e0*/ 	.short	0x0100
        /*02e2*/ 	.byte	0x08
	.zero		1


	//   ....[31]....
        /*02e4*/ 	.word	0x000007d0
        /*02e8*/ 	.word	0x000000ff
        /*02ec*/ 	.word	0x00000118
        /*02f0*/ 	.short	0x0100
        /*02f2*/ 	.byte	0x08
	.zero		1


	//   ....[32]....
        /*02f4*/ 	.word	0x000007e0
        /*02f8*/ 	.word	0x000000ff
        /*02fc*/ 	.word	0x00000080
        /*0300*/ 	.short	0x0100
        /*0302*/ 	.byte	0x08
	.zero		1


	//   ....[33]....
        /*0304*/ 	.word	0x000007f0
        /*0308*/ 	.word	0x000000ff
        /*030c*/ 	.word	0x00000120
        /*0310*/ 	.short	0x0100
        /*0312*/ 	.byte	0x08
	.zero		1


	//   ....[34]....
        /*0314*/ 	.word	0x00000800
        /*0318*/ 	.word	0x000000ff
        /*031c*/ 	.word	0x00000088
        /*0320*/ 	.short	0x0100
        /*0322*/ 	.byte	0x08
	.zero		1


	//   ....[35]....
        /*0324*/ 	.word	0x00000810
        /*0328*/ 	.word	0x000000ff
        /*032c*/ 	.word	0x00000128
        /*0330*/ 	.short	0x0100
        /*0332*/ 	.byte	0x08
	.zero		1


	//   ....[36]....
        /*0334*/ 	.word	0x00000820
        /*0338*/ 	.word	0x000000ff
        /*033c*/ 	.word	0x00000090
        /*0340*/ 	.short	0x0100
        /*0342*/ 	.byte	0x08
	.zero		1


	//   ....[37]....
        /*0344*/ 	.word	0x00000830
        /*0348*/ 	.word	0x000000ff
        /*034c*/ 	.word	0x00000130
        /*0350*/ 	.short	0x0100
        /*0352*/ 	.byte	0x08
	.zero		1


	//   ....[38]....
        /*0354*/ 	.word	0x00000840
        /*0358*/ 	.word	0x000000ff
        /*035c*/ 	.word	0x00000098
        /*0360*/ 	.short	0x0100
        /*0362*/ 	.byte	0x08
	.zero		1


	//   ....[39]....
        /*0364*/ 	.word	0x00000850
        /*0368*/ 	.word	0x000000ff
        /*036c*/ 	.word	0x00000138
        /*0370*/ 	.short	0x0100
        /*0372*/ 	.byte	0x08
	.zero		1


	//   ....[40]....
        /*0374*/ 	.word	0x00000980
        /*0378*/ 	.word	0x000000ff
        /*037c*/ 	.word	0x00000140
        /*0380*/ 	.short	0x0100
        /*0382*/ 	.byte	0x09
	.zero		1


	//   ....[41]....
        /*0384*/ 	.word	0x00000990
        /*0388*/ 	.word	0x000000ff
        /*038c*/ 	.word	0x00000148
        /*0390*/ 	.short	0x0100
        /*0392*/ 	.byte	0x09
	.zero		1


	//   ....[42]....
        /*0394*/ 	.word	0x00000a70
        /*0398*/ 	.word	0x000000ff
        /*039c*/ 	.word	0x00000150
        /*03a0*/ 	.short	0x0100
        /*03a2*/ 	.byte	0x08
	.zero		1


	//   ....[43]....
        /*03a4*/ 	.word	0x00000a80
        /*03a8*/ 	.word	0x000000ff
        /*03ac*/ 	.word	0x00000158
        /*03b0*/ 	.short	0x0100
        /*03b2*/ 	.byte	0x08
	.zero		1


	//   ....[44]....
        /*03b4*/ 	.word	0x00000bb0
        /*03b8*/ 	.word	0x000000ff
        /*03bc*/ 	.word	0x00000160
        /*03c0*/ 	.short	0x0100
        /*03c2*/ 	.byte	0x08
	.zero		1


	//   ....[45]....
        /*03c4*/ 	.word	0x00000bc0
        /*03c8*/ 	.word	0x000000ff
        /*03cc*/ 	.word	0x00000170
        /*03d0*/ 	.short	0x0100
        /*03d2*/ 	.byte	0x08
	.zero		1


	//   ....[46]....
        /*03d4*/ 	.word	0x00000bd0
        /*03d8*/ 	.word	0x000000ff
        /*03dc*/ 	.word	0x00000168
        /*03e0*/ 	.short	0x0100
        /*03e2*/ 	.byte	0x08
	.zero		1


	//   ....[47]....
        /*03e4*/ 	.word	0x00000be0
        /*03e8*/ 	.word	0x000000ff
        /*03ec*/ 	.word	0x00000178
        /*03f0*/ 	.short	0x0100
        /*03f2*/ 	.byte	0x08
	.zero		1


	//   ....[48]....
        /*03f4*/ 	.word	0x00000d00
        /*03f8*/ 	.word	0x000000ff
        /*03fc*/ 	.word	0x00000180
        /*0400*/ 	.short	0x0100
        /*0402*/ 	.byte	0x09
	.zero		1


	//   ....[49]....
        /*0404*/ 	.word	0x00000d10
        /*0408*/ 	.word	0x000000ff
        /*040c*/ 	.word	0x000001a0
        /*0410*/ 	.short	0x0100
        /*0412*/ 	.byte	0x09
	.zero		1


	//   ....[50]....
        /*0414*/ 	.word	0x00000d20
        /*0418*/ 	.word	0x000000ff
        /*041c*/ 	.word	0x00000188
        /*0420*/ 	.short	0x0100
        /*0422*/ 	.byte	0x09
	.zero		1


	//   ....[51]....
        /*0424*/ 	.word	0x00000d30
        /*0428*/ 	.word	0x000000ff
        /*042c*/ 	.word	0x000001a8
        /*0430*/ 	.short	0x0100
        /*0432*/ 	.byte	0x09
	.zero		1


	//   ....[52]....
        /*0434*/ 	.word	0x00000d40
        /*0438*/ 	.word	0x000000ff
        /*043c*/ 	.word	0x00000190
        /*0440*/ 	.short	0x0100
        /*0442*/ 	.byte	0x09
	.zero		1


	//   ....[53]....
        /*0444*/ 	.word	0x00000d50
        /*0448*/ 	.word	0x000000ff
        /*044c*/ 	.word	0x000001b0
        /*0450*/ 	.short	0x0100
        /*0452*/ 	.byte	0x09
	.zero		1


	//   ....[54]....
        /*0454*/ 	.word	0x00000d60
        /*0458*/ 	.word	0x000000ff
        /*045c*/ 	.word	0x00000198
        /*0460*/ 	.short	0x0100
        /*0462*/ 	.byte	0x09
	.zero		1


	//   ....[55]....
        /*0464*/ 	.word	0x00000d70
        /*0468*/ 	.word	0x000000ff
        /*046c*/ 	.word	0x000001b8
        /*0470*/ 	.short	0x0100
        /*0472*/ 	.byte	0x09
	.zero		1


	//   ....[56]....
        /*0474*/ 	.word	0x00000e60
        /*0478*/ 	.word	0x000000ff
        /*047c*/ 	.word	0x000001c0
        /*0480*/ 	.short	0x0100
        /*0482*/ 	.byte	0x08
	.zero		1


	//   ....[57]....
        /*0484*/ 	.word	0x00000e70
        /*0488*/ 	.word	0x000000ff
        /*048c*/ 	.word	0x000001d0
        /*0490*/ 	.short	0x0100
        /*0492*/ 	.byte	0x08
	.zero		1


	//   ....[58]....
        /*0494*/ 	.word	0x00000e80
        /*0498*/ 	.word	0x000000ff
        /*049c*/ 	.word	0x000001c8
        /*04a0*/ 	.short	0x0100
        /*04a2*/ 	.byte	0x08
	.zero		1


	//   ....[59]....
        /*04a4*/ 	.word	0x00000e90
        /*04a8*/ 	.word	0x000000ff
        /*04ac*/ 	.word	0x000001d8
        /*04b0*/ 	.short	0x0100
        /*04b2*/ 	.byte	0x08
	.zero		1


	//   ....[60]....
        /*04b4*/ 	.word	0x00000f80
        /*04b8*/ 	.word	0x000000ff
        /*04bc*/ 	.word	0x000001e0
        /*04c0*/ 	.short	0x0100
        /*04c2*/ 	.byte	0x06
	.zero		1


	//   ....[61]....
        /*04c4*/ 	.word	0x00001970
        /*04c8*/ 	.word	0x00000002
        /*04cc*/ 	.word	0x000001d0
        /*04d0*/ 	.short	0x010a
        /*04d2*/ 	.byte	0xff
	.zero		1


	//   ....[62]....
        /*04d4*/ 	.word	0x000019a0
        /*04d8*/ 	.word	0x00000002
        /*04dc*/ 	.word	0x000001c0
        /*04e0*/ 	.short	0x0101
        /*04e2*/ 	.byte	0xff
	.zero		1


	//   ....[63]....
        /*04e4*/ 	.word	0x00001a70
        /*04e8*/ 	.word	0x000000ff
        /*04ec*/ 	.word	0x000000a0
        /*04f0*/ 	.short	0x010a
        /*04f2*/ 	.byte	0x08
	.zero		1


	//   ....[64]....
        /*04f4*/ 	.word	0x00001b70
        /*04f8*/ 	.word	0x000000ff
        /*04fc*/ 	.word	0x000000a0
        /*0500*/ 	.short	0x010a
        /*0502*/ 	.byte	0x21
	.zero		1


	//   ....[65]....
        /*0504*/ 	.word	0x00001d20
        /*0508*/ 	.word	0x000000ff
        /*050c*/ 	.word	0x000000a0
        /*0510*/ 	.short	0x010a
        /*0512*/ 	.byte	0x08
	.zero		1


	//   ....[66]....
        /*0514*/ 	.word	0x00001e40
        /*0518*/ 	.word	0x000000ff
        /*051c*/ 	.word	0x00000158
        /*0520*/ 	.short	0x0101
        /*0522*/ 	.byte	0x04
	.zero		1


	//   ....[67]....
        /*0524*/ 	.word	0x00001e50
        /*0528*/ 	.word	0x000000ff
        /*052c*/ 	.word	0x000000a0
        /*0530*/ 	.short	0x010a
        /*0532*/ 	.byte	0x08
	.zero		1


	//   ....[68]....
        /*0534*/ 	.word	0x00001ed0
        /*0538*/ 	.word	0x000000ff
        /*053c*/ 	.word	0x000000a0
        /*0540*/ 	.short	0x010a
        /*0542*/ 	.byte	0x11
	.zero		1


	//   ....[69]....
        /*0544*/ 	.word	0x00002060
        /*0548*/ 	.word	0x000000ff
        /*054c*/ 	.word	0x000000a0
        /*0550*/ 	.short	0x010a
        /*0552*/ 	.byte	0x08
	.zero		1


	//   ....[70]....
        /*0554*/ 	.word	0x000021b0
        /*0558*/ 	.word	0x00000002
        /*055c*/ 	.word	0x00000160
        /*0560*/ 	.short	0x010a
        /*0562*/ 	.byte	0xff
	.zero		1


	//   ....[71]....
        /*0564*/ 	.word	0x00002270
        /*0568*/ 	.word	0x00000002
        /*056c*/ 	.word	0x00000000
        /*0570*/ 	.short	0x0101
        /*0572*/ 	.byte	0xff
	.zero		1


	//   ....[72]....
        /*0574*/ 	.word	0x000027d0
        /*0578*/ 	.word	0x000000ff
        /*057c*/ 	.word	0x00000000
        /*0580*/ 	.short	0x010a
        /*0582*/ 	.byte	0x05
	.zero		1


	//   ....[73]....
        /*0584*/ 	.word	0x00002860
        /*0588*/ 	.word	0x000000ff
        /*058c*/ 	.word	0x00000000
        /*0590*/ 	.short	0x010a
        /*0592*/ 	.byte	0x05
	.zero		1


	//   ....[74]....
        /*0594*/ 	.word	0x000028f0
        /*0598*/ 	.word	0x000000ff
        /*059c*/ 	.word	0x00000000
        /*05a0*/ 	.short	0x010a
        /*05a2*/ 	.byte	0x05
	.zero		1


	//   ....[75]....
        /*05a4*/ 	.word	0x00002980
        /*05a8*/ 	.word	0x000000ff
        /*05ac*/ 	.word	0x00000000
        /*05b0*/ 	.short	0x010a
        /*05b2*/ 	.byte	0x05
	.zero		1


	//   ....[76]....
        /*05b4*/ 	.word	0x00002a10
        /*05b8*/ 	.word	0x000000ff
        /*05bc*/ 	.word	0x00000000
        /*05c0*/ 	.short	0x010a
        /*05c2*/ 	.byte	0x05
	.zero		1


	//   ....[77]....
        /*05c4*/ 	.word	0x00002aa0
        /*05c8*/ 	.word	0x000000ff
        /*05cc*/ 	.word	0x00000000
        /*05d0*/ 	.short	0x010a
        /*05d2*/ 	.byte	0x05
	.zero		1


	//   ....[78]....
        /*05d4*/ 	.word	0x00002b30
        /*05d8*/ 	.word	0x000000ff
        /*05dc*/ 	.word	0x00000000
        /*05e0*/ 	.short	0x010a
        /*05e2*/ 	.byte	0x05
	.zero		1


	//   ....[79]....
        /*05e4*/ 	.word	0x00002bc0
        /*05e8*/ 	.word	0x000000ff
        /*05ec*/ 	.word	0x00000000
        /*05f0*/ 	.short	0x010a
        /*05f2*/ 	.byte	0x05
	.zero		1


	//   ....[80]....
        /*05f4*/ 	.word	0x00002c50
        /*05f8*/ 	.word	0x000000ff
        /*05fc*/ 	.word	0x00000000
        /*0600*/ 	.short	0x010a
        /*0602*/ 	.byte	0x05
	.zero		1


	//   ....[81]....
        /*0604*/ 	.word	0x00002ce0
        /*0608*/ 	.word	0x000000ff
        /*060c*/ 	.word	0x00000000
        /*0610*/ 	.short	0x010a
        /*0612*/ 	.byte	0x05
	.zero		1


	//   ....[82]....
        /*0614*/ 	.word	0x00002d70
        /*0618*/ 	.word	0x000000ff
        /*061c*/ 	.word	0x00000000
        /*0620*/ 	.short	0x010a
        /*0622*/ 	.byte	0x05
	.zero		1


	//   ....[83]....
        /*0624*/ 	.word	0x00002e00
        /*0628*/ 	.word	0x000000ff
        /*062c*/ 	.word	0x00000000
        /*0630*/ 	.short	0x010a
        /*0632*/ 	.byte	0x05
	.zero		1


	//   ....[84]....
        /*0634*/ 	.word	0x00002e90
        /*0638*/ 	.word	0x000000ff
        /*063c*/ 	.word	0x00000000
        /*0640*/ 	.short	0x010a
        /*0642*/ 	.byte	0x05
	.zero		1


	//   ....[85]....
        /*0644*/ 	.word	0x00002f20
        /*0648*/ 	.word	0x000000ff
        /*064c*/ 	.word	0x00000000
        /*0650*/ 	.short	0x010a
        /*0652*/ 	.byte	0x05
	.zero		1


	//   ....[86]....
        /*0654*/ 	.word	0x00002fb0
        /*0658*/ 	.word	0x000000ff
        /*065c*/ 	.word	0x00000000
        /*0660*/ 	.short	0x010a
        /*0662*/ 	.byte	0x05
	.zero		1


	//   ....[87]....
        /*0664*/ 	.word	0x00003040
        /*0668*/ 	.word	0x000000ff
        /*066c*/ 	.word	0x00000000
        /*0670*/ 	.short	0x010a
        /*0672*/ 	.byte	0x05
	.zero		1


	//   ....[88]....
        /*0674*/ 	.word	0x000030d0
        /*0678*/ 	.word	0x000000ff
        /*067c*/ 	.word	0x00000000
        /*0680*/ 	.short	0x010a
        /*0682*/ 	.byte	0x05
	.zero		1


	//   ....[89]....
        /*0684*/ 	.word	0x00003160
        /*0688*/ 	.word	0x000000ff
        /*068c*/ 	.word	0x00000000
        /*0690*/ 	.short	0x010a
        /*0692*/ 	.byte	0x05
	.zero		1


	//   ....[90]....
        /*0694*/ 	.word	0x000031f0
        /*0698*/ 	.word	0x000000ff
        /*069c*/ 	.word	0x00000000
        /*06a0*/ 	.short	0x010a
        /*06a2*/ 	.byte	0x05
	.zero		1


	//   ....[91]....
        /*06a4*/ 	.word	0x00003290
        /*06a8*/ 	.word	0x00000000
        /*06ac*/ 	.word	0x00000000
        /*06b0*/ 	.short	0x010a
        /*06b2*/ 	.byte	0xff
	.zero		1


	//   ....[92]....
        /*06b4*/ 	.word	0x000033c0
        /*06b8*/ 	.word	0x00000000
        /*06bc*/ 	.word	0x000001c0
        /*06c0*/ 	.short	0x010a
        /*06c2*/ 	.byte	0xff
	.zero		1


	//   ....[93]....
        /*06c4*/ 	.word	0x00003430
        /*06c8*/ 	.word	0x00000000
        /*06cc*/ 	.word	0x00000000
        /*06d0*/ 	.short	0x0101
        /*06d2*/ 	.byte	0xff
	.zero		1


	//   ....[94]....
        /*06d4*/ 	.word	0x00003450
        /*06d8*/ 	.word	0x000000ff
        /*06dc*/ 	.word	0x00000170
        /*06e0*/ 	.short	0x010a
        /*06e2*/ 	.byte	0x05
	.zero		1


	//   ....[95]....
        /*06e4*/ 	.word	0x00003570
        /*06e8*/ 	.word	0x00000000
        /*06ec*/ 	.word	0x00000160
        /*06f0*/ 	.short	0x010a
        /*06f2*/ 	.byte	0xff
	.zero		1


	//   ....[96]....
        /*06f4*/ 	.word	0x00003670
        /*06f8*/ 	.word	0x00000000
        /*06fc*/ 	.word	0x00000000
        /*0700*/ 	.short	0x0101
        /*0702*/ 	.byte	0xff
	.zero		1


	//   ....[97]....
        /*0704*/ 	.word	0x00003700
        /*0708*/ 	.word	0x000000ff
        /*070c*/ 	.word	0x00000170
        /*0710*/ 	.short	0x0106
        /*0712*/ 	.byte	0x05
	.zero		1


	//   ....[98]....
        /*0714*/ 	.word	0x00003720
        /*0718*/ 	.word	0x000000ff
        /*071c*/ 	.word	0x00000170
        /*0720*/ 	.short	0x010a
        /*0722*/ 	.byte	0x05
	.zero		1


	//   ....[99]....
        /*0724*/ 	.word	0x000037b0
        /*0728*/ 	.word	0x000000ff
        /*072c*/ 	.word	0x00000170
        /*0730*/ 	.short	0x0106
        /*0732*/ 	.byte	0x04
	.zero		1


	//   ....[100]....
        /*0734*/ 	.word	0x000037f0
        /*0738*/ 	.word	0x00000000
        /*073c*/ 	.word	0x00000170
        /*0740*/ 	.short	0x010a
        /*0742*/ 	.byte	0xff
	.zero		1


	//   ....[101]....
        /*0744*/ 	.word	0x00003a30
        /*0748*/ 	.word	0x000000ff
        /*074c*/ 	.word	0x00000008
        /*0750*/ 	.short	0x010a
        /*0752*/ 	.byte	0x06
	.zero		1


	//   ....[102]....
        /*0754*/ 	.word	0x00003a50
        /*0758*/ 	.word	0x000000ff
        /*075c*/ 	.word	0x00000008
        /*0760*/ 	.short	0x010a
        /*0762*/ 	.byte	0x06
	.zero		1


	//   ....[103]....
        /*0764*/ 	.word	0x00003be0
        /*0768*/ 	.word	0x000000ff
        /*076c*/ 	.word	0x00000008
        /*0770*/ 	.short	0x010a
        /*0772*/ 	.byte	0x06
	.zero		1


	//   ....[104]....
        /*0774*/ 	.word	0x00003c00
        /*0778*/ 	.word	0x000000ff
        /*077c*/ 	.word	0x00000008
        /*0780*/ 	.short	0x010a
        /*0782*/ 	.byte	0x06
	.zero		1


	//   ....[105]....
        /*0784*/ 	.word	0x00003cc0
        /*0788*/ 	.word	0x000000ff
        /*078c*/ 	.word	0x00000000
        /*0790*/ 	.short	0x0101
        /*0792*/ 	.byte	0x07
	.zero		1


	//   ....[106]....
        /*0794*/ 	.word	0x00003fc0
        /*0798*/ 	.word	0x00000000
        /*079c*/ 	.word	0x00000160
        /*07a0*/ 	.short	0x010a
        /*07a2*/ 	.byte	0xff
	.zero		1


	//   ....[107]....
        /*07a4*/ 	.word	0x00004080
        /*07a8*/ 	.word	0x00000000
        /*07ac*/ 	.word	0x00000000
        /*07b0*/ 	.short	0x0101
        /*07b2*/ 	.byte	0xff
	.zero		1


	//   ....[108]....
        /*07b4*/ 	.word	0x00004140
        /*07b8*/ 	.word	0x000000ff
        /*07bc*/ 	.word	0x00000000
        /*07c0*/ 	.short	0x010a
        /*07c2*/ 	.byte	0x06
	.zero		1


	//   ....[109]....
        /*07c4*/ 	.word	0x00004150
        /*07c8*/ 	.word	0x000000ff
        /*07cc*/ 	.word	0x000001a0
        /*07d0*/ 	.short	0x010a
        /*07d2*/ 	.byte	0x0a
	.zero		1


	//   ....[110]....
        /*07d4*/ 	.word	0x00004200
        /*07d8*/ 	.word	0x000000ff
        /*07dc*/ 	.word	0x00000000
        /*07e0*/ 	.short	0x010a
        /*07e2*/ 	.byte	0x09
	.zero		1


	//   ....[111]....
        /*07e4*/ 	.word	0x00004340
        /*07e8*/ 	.word	0x000000ff
        /*07ec*/ 	.word	0x00000000
        /*07f0*/ 	.short	0x010a
        /*07f2*/ 	.byte	0x06
	.zero		1


	//   ....[112]....
        /*07f4*/ 	.word	0x00004590
        /*07f8*/ 	.word	0x000000ff
        /*07fc*/ 	.word	0x00000000
        /*0800*/ 	.short	0x010a
        /*0802*/ 	.byte	0x07
	.zero		1


	//   ....[113]....
        /*0804*/ 	.word	0x00004620
        /*0808*/ 	.word	0x000000ff
        /*080c*/ 	.word	0x00000000
        /*0810*/ 	.short	0x010a
        /*0812*/ 	.byte	0x07
	.zero		1


	//   ....[114]....
        /*0814*/ 	.word	0x000046b0
        /*0818*/ 	.word	0x000000ff
        /*081c*/ 	.word	0x00000000
        /*0820*/ 	.short	0x010a
        /*0822*/ 	.byte	0x07
	.zero		1


	//   ....[115]....
        /*0824*/ 	.word	0x00004750
        /*0828*/ 	.word	0x00000000
        /*082c*/ 	.word	0x00000000
        /*0830*/ 	.short	0x010a
        /*0832*/ 	.byte	0xff
	.zero		1


	//   ....[116]....
        /*0834*/ 	.word	0x00004790
        /*0838*/ 	.word	0x00000000
        /*083c*/ 	.word	0x00000000
        /*0840*/ 	.short	0x010a
        /*0842*/ 	.byte	0xff
	.zero		1


	//   ....[117]....
        /*0844*/ 	.word	0x00004800
        /*0848*/ 	.word	0x000000ff
        /*084c*/ 	.word	0x00000000
        /*0850*/ 	.short	0x0101
        /*0852*/ 	.byte	0x05
	.zero		1


	//   ....[118]....
        /*0854*/ 	.word	0x00004840
        /*0858*/ 	.word	0x000000ff
        /*085c*/ 	.word	0x000001e0
        /*0860*/ 	.short	0x010a
        /*0862*/ 	.byte	0x08
	.zero		1


	//   ....[119]....
        /*0864*/ 	.word	0x00004890
        /*0868*/ 	.word	0x000000ff
        /*086c*/ 	.word	0x00000000
        /*0870*/ 	.short	0x0101
        /*0872*/ 	.byte	0x05
	.zero		1


	//   ....[120]....
        /*0874*/ 	.word	0x00004ca0
        /*0878*/ 	.word	0x00000000
        /*087c*/ 	.word	0x00000160
        /*0880*/ 	.short	0x010a
        /*0882*/ 	.byte	0xff
	.zero		1


	//   ....[121]....
        /*0884*/ 	.word	0x00004d90
        /*0888*/ 	.word	0x00000000
        /*088c*/ 	.word	0x00000000
        /*0890*/ 	.short	0x0101
        /*0892*/ 	.byte	0xff
	.zero		1


	//   ....[122]....
        /*0894*/ 	.word	0x000050b0
        /*0898*/ 	.word	0x000000ff
        /*089c*/ 	.word	0x00000158
        /*08a0*/ 	.short	0x010a
        /*08a2*/ 	.byte	0x06
	.zero		1


	//   ....[123]....
        /*08a4*/ 	.word	0x00005230
        /*08a8*/ 	.word	0x000000ff
        /*08ac*/ 	.word	0x00000148
        /*08b0*/ 	.short	0x010a
        /*08b2*/ 	.byte	0x06
	.zero		1


	//   ....[124]....
        /*08b4*/ 	.word	0x00005560
        /*08b8*/ 	.word	0x000000ff
        /*08bc*/ 	.word	0x00000140
        /*08c0*/ 	.short	0x010b
        /*08c2*/ 	.byte	0x06
	.zero		1


	//   ....[125]....
        /*08c4*/ 	.word	0x00005580
        /*08c8*/ 	.word	0x000000ff
        /*08cc*/ 	.word	0x00000000
        /*08d0*/ 	.short	0x0101
        /*08d2*/ 	.byte	0x25
	.zero		1


	//   ....[126]....
        /*08d4*/ 	.word	0x000055c0
        /*08d8*/ 	.word	0x00000000
        /*08dc*/ 	.word	0x00000148
        /*08e0*/ 	.short	0x010a
        /*08e2*/ 	.byte	0xff
	.zero		1


	//   ....[127]....
        /*08e4*/ 	.word	0x000058f0
        /*08e8*/ 	.word	0x00000000
        /*08ec*/ 	.word	0x00000160
        /*08f0*/ 	.short	0x010a
        /*08f2*/ 	.byte	0xff
	.zero		1


	//   ....[128]....
        /*08f4*/ 	.word	0x00005a00
        /*08f8*/ 	.word	0x00000000
        /*08fc*/ 	.word	0x00000000
        /*0900*/ 	.short	0x0101
        /*0902*/ 	.byte	0xff
	.zero		1


	//   ....[129]....
        /*0904*/ 	.word	0x00006340
        /*0908*/ 	.word	0x000000ff
        /*090c*/ 	.word	0x00000140
        /*0910*/ 	.short	0x010a
        /*0912*/ 	.byte	0x2b
	.zero		1


	//   ....[130]....
        /*0914*/ 	.word	0x000063f0
        /*0918*/ 	.word	0x000000db
        /*091c*/ 	.word	0x00000180
        /*0920*/ 	.short	0x010a
        /*0922*/ 	.byte	0xff
	.zero		1


	//   ....[131]....
        /*0924*/ 	.word	0x00006580
        /*0928*/ 	.word	0x000000ff
        /*092c*/ 	.word	0x00000140
        /*0930*/ 	.short	0x010a
        /*0932*/ 	.byte	0x2b
	.zero		1


	//   ....[132]....
        /*0934*/ 	.word	0x00006680
        /*0938*/ 	.word	0x000000ff
        /*093c*/ 	.word	0x00000000
        /*0940*/ 	.short	0x0101
        /*0942*/ 	.byte	0x04
	.zero		1


	//   ....[133]....
        /*0944*/ 	.word	0x000066e0
        /*0948*/ 	.word	0x000000db
        /*094c*/ 	.word	0x00000180
        /*0950*/ 	.short	0x010a
        /*0952*/ 	.byte	0xff
	.zero		1


	//   ....[134]....
        /*0954*/ 	.word	0x000089e0
        /*0958*/ 	.word	0x00000045
        /*095c*/ 	.word	0x00000000
        /*0960*/ 	.short	0x0101
        /*0962*/ 	.byte	0xff
	.zero		1


	//   ....[135]....
        /*0964*/ 	.word	0x0000df40
        /*0968*/ 	.word	0x00000002
        /*096c*/ 	.word	0x000001d0
        /*0970*/ 	.short	0x010a
        /*0972*/ 	.byte	0xff
	.zero		1


	//   ....[136]....
        /*0974*/ 	.word	0x0000dfa0
        /*0978*/ 	.word	0x00000002
        /*097c*/ 	.word	0x000000a0
        /*0980*/ 	.short	0x010a
        /*0982*/ 	.byte	0xff
	.zero		1


	//   ....[137]....
        /*0984*/ 	.word	0x0000e000
        /*0988*/ 	.word	0x00000002
        /*098c*/ 	.word	0x000000a0
        /*0990*/ 	.short	0x010a
        /*0992*/ 	.byte	0xff
	.zero		1


	//   ....[138]....
        /*0994*/ 	.word	0x0000e050
        /*0998*/ 	.word	0x00000002
        /*099c*/ 	.word	0x00000160
        /*09a0*/ 	.short	0x010a
        /*09a2*/ 	.byte	0xff
	.zero		1


	//   ....[139]....
        /*09a4*/ 	.word	0x0000e0b0
        /*09a8*/ 	.word	0x00000000
        /*09ac*/ 	.word	0x00000000
        /*09b0*/ 	.short	0x010a
        /*09b2*/ 	.byte	0xff
	.zero		1


	//   ....[140]....
        /*09b4*/ 	.word	0x0000e110
        /*09b8*/ 	.word	0x00000000
        /*09bc*/ 	.word	0x00000000
        /*09c0*/ 	.short	0x010a
        /*09c2*/ 	.byte	0xff
	.zero		1


	//   ....[141]....
        /*09c4*/ 	.word	0x0000e170
        /*09c8*/ 	.word	0x00000000
        /*09cc*/ 	.word	0x00000000
        /*09d0*/ 	.short	0x010a
        /*09d2*/ 	.byte	0xff
	.zero		1


	//   ....[142]....
        /*09d4*/ 	.word	0x0000e1d0
        /*09d8*/ 	.word	0x00000000
        /*09dc*/ 	.word	0x00000000
        /*09e0*/ 	.short	0x010a
        /*09e2*/ 	.byte	0xff
	.zero		1


	//   ....[143]....
        /*09e4*/ 	.word	0x0000e230
        /*09e8*/ 	.word	0x00000000
        /*09ec*/ 	.word	0x00000000
        /*09f0*/ 	.short	0x010a
        /*09f2*/ 	.byte	0xff
	.zero		1


	//   ....[144]....
        /*09f4*/ 	.word	0x0000e290
        /*09f8*/ 	.word	0x00000000
        /*09fc*/ 	.word	0x00000000
        /*0a00*/ 	.short	0x010a
        /*0a02*/ 	.byte	0xff
	.zero		1


	//   ....[145]....
        /*0a04*/ 	.word	0x0000e2f0
        /*0a08*/ 	.word	0x00000000
        /*0a0c*/ 	.word	0x00000000
        /*0a10*/ 	.short	0x010a
        /*0a12*/ 	.byte	0xff
	.zero		1


	//   ....[146]....
        /*0a14*/ 	.word	0x0000e350
        /*0a18*/ 	.word	0x00000000
        /*0a1c*/ 	.word	0x00000000
        /*0a20*/ 	.short	0x010a
        /*0a22*/ 	.byte	0xff
	.zero		1


	//   ....[147]....
        /*0a24*/ 	.word	0x0000e3b0
        /*0a28*/ 	.word	0x00000000
        /*0a2c*/ 	.word	0x00000000
        /*0a30*/ 	.short	0x010a
        /*0a32*/ 	.byte	0xff
	.zero		1


	//   ....[148]....
        /*0a34*/ 	.word	0x0000e410
        /*0a38*/ 	.word	0x00000000
        /*0a3c*/ 	.word	0x00000000
        /*0a40*/ 	.short	0x010a
        /*0a42*/ 	.byte	0xff
	.zero		1


	//   ....[149]....
        /*0a44*/ 	.word	0x0000e470
        /*0a48*/ 	.word	0x00000000
        /*0a4c*/ 	.word	0x00000000
        /*0a50*/ 	.short	0x010a
        /*0a52*/ 	.byte	0xff
	.zero		1


	//   ....[150]....
        /*0a54*/ 	.word	0x0000e4d0
        /*0a58*/ 	.word	0x00000000
        /*0a5c*/ 	.word	0x00000000
        /*0a60*/ 	.short	0x010a
        /*0a62*/ 	.byte	0xff
	.zero		1


	//   ....[151]....
        /*0a64*/ 	.word	0x0000e530
        /*0a68*/ 	.word	0x00000000
        /*0a6c*/ 	.word	0x00000000
        /*0a70*/ 	.short	0x010a
        /*0a72*/ 	.byte	0xff
	.zero		1


	//   ....[152]....
        /*0a74*/ 	.word	0x0000e590
        /*0a78*/ 	.word	0x00000000
        /*0a7c*/ 	.word	0x00000000
        /*0a80*/ 	.short	0x010a
        /*0a82*/ 	.byte	0xff
	.zero		1


	//   ....[153]....
        /*0a84*/ 	.word	0x0000e5f0
        /*0a88*/ 	.word	0x00000000
        /*0a8c*/ 	.word	0x00000000
        /*0a90*/ 	.short	0x010a
        /*0a92*/ 	.byte	0xff
	.zero		1


	//   ....[154]....
        /*0a94*/ 	.word	0x0000e650
        /*0a98*/ 	.word	0x00000000
        /*0a9c*/ 	.word	0x00000000
        /*0aa0*/ 	.short	0x010a
        /*0aa2*/ 	.byte	0xff
	.zero		1


	//   ....[155]....
        /*0aa4*/ 	.word	0x0000e6b0
        /*0aa8*/ 	.word	0x00000000
        /*0aac*/ 	.word	0x00000000
        /*0ab0*/ 	.short	0x010a
        /*0ab2*/ 	.byte	0xff
	.zero		1


	//   ....[156]....
        /*0ab4*/ 	.word	0x0000e710
        /*0ab8*/ 	.word	0x00000000
        /*0abc*/ 	.word	0x00000000
        /*0ac0*/ 	.short	0x010a
        /*0ac2*/ 	.byte	0xff
	.zero		1


	//   ....[157]....
        /*0ac4*/ 	.word	0x0000e770
        /*0ac8*/ 	.word	0x00000000
        /*0acc*/ 	.word	0x00000000
        /*0ad0*/ 	.short	0x010a
        /*0ad2*/ 	.byte	0xff
	.zero		1


	//   ....[158]....
        /*0ad4*/ 	.word	0x0000e7c0
        /*0ad8*/ 	.word	0x00000000
        /*0adc*/ 	.word	0x000001c0
        /*0ae0*/ 	.short	0x010a
        /*0ae2*/ 	.byte	0xff
	.zero		1


	//   ....[159]....
        /*0ae4*/ 	.word	0x0000e820
        /*0ae8*/ 	.word	0x00000000
        /*0aec*/ 	.word	0x00000170
        /*0af0*/ 	.short	0x010a
        /*0af2*/ 	.byte	0xff
	.zero		1


	//   ....[160]....
        /*0af4*/ 	.word	0x0000e870
        /*0af8*/ 	.word	0x00000000
        /*0afc*/ 	.word	0x00000160
        /*0b00*/ 	.short	0x010a
        /*0b02*/ 	.byte	0xff
	.zero		1


	//   ....[161]....
        /*0b04*/ 	.word	0x0000e8d0
        /*0b08*/ 	.word	0x00000000
        /*0b0c*/ 	.word	0x00000170
        /*0b10*/ 	.short	0x010a
        /*0b12*/ 	.byte	0xff
	.zero		1


	//   ....[162]....
        /*0b14*/ 	.word	0x0000e930
        /*0b18*/ 	.word	0x00000004
        /*0b1c*/ 	.word	0x00000008
        /*0b20*/ 	.short	0x010a
        /*0b22*/ 	.byte	0xff
	.zero		1


	//   ....[163]....
        /*0b24*/ 	.word	0x0000ea10
        /*0b28*/ 	.word	0x00000002
        /*0b2c*/ 	.word	0x00000008
        /*0b30*/ 	.short	0x010a
        /*0b32*/ 	.byte	0xff
	.zero		1


	//   ....[164]....
        /*0b34*/ 	.word	0x0000ea60
        /*0b38*/ 	.word	0x00000000
        /*0b3c*/ 	.word	0x00000160
        /*0b40*/ 	.short	0x010a
        /*0b42*/ 	.byte	0xff
	.zero		1


	//   ....[165]....
        /*0b44*/ 	.word	0x0000eac0
        /*0b48*/ 	.word	0x00000000
        /*0b4c*/ 	.word	0x000001a0
        /*0b50*/ 	.short	0x010a
        /*0b52*/ 	.byte	0xff
	.zero		1


	//   ....[166]....
        /*0b54*/ 	.word	0x0000eb20
        /*0b58*/ 	.word	0x00000000
        /*0b5c*/ 	.word	0x00000000
        /*0b60*/ 	.short	0x010a
        /*0b62*/ 	.byte	0xff
	.zero		1


	//   ....[167]....
        /*0b64*/ 	.word	0x0000eb80
        /*0b68*/ 	.word	0x00000000
        /*0b6c*/ 	.word	0x00000000
        /*0b70*/ 	.short	0x010a
        /*0b72*/ 	.byte	0xff
	.zero		1


	//   ....[168]....
        /*0b74*/ 	.word	0x0000ebe0
        /*0b78*/ 	.word	0x00000000
        /*0b7c*/ 	.word	0x00000000
        /*0b80*/ 	.short	0x010a
        /*0b82*/ 	.byte	0xff
	.zero		1


	//   ....[169]....
        /*0b84*/ 	.word	0x0000ec40
        /*0b88*/ 	.word	0x00000000
        /*0b8c*/ 	.word	0x00000000
        /*0b90*/ 	.short	0x010a
        /*0b92*/ 	.byte	0xff
	.zero		1


	//   ....[170]....
        /*0b94*/ 	.word	0x0000eca0
        /*0b98*/ 	.word	0x00000000
        /*0b9c*/ 	.word	0x000001e0
        /*0ba0*/ 	.short	0x010a
        /*0ba2*/ 	.byte	0xff
	.zero		1


	//   ....[171]....
        /*0ba4*/ 	.word	0x0000ecf0
        /*0ba8*/ 	.word	0x00000000
        /*0bac*/ 	.word	0x00000160
        /*0bb0*/ 	.short	0x010a
        /*0bb2*/ 	.byte	0xff
	.zero		1


	//   ....[172]....
        /*0bb4*/ 	.word	0x0000ed50
        /*0bb8*/ 	.word	0x00000000
        /*0bbc*/ 	.word	0x00000158
        /*0bc0*/ 	.short	0x010a
        /*0bc2*/ 	.byte	0xff
	.zero		1


	//   ....[173]....
        /*0bc4*/ 	.word	0x0000edb0
        /*0bc8*/ 	.word	0x00000000
        /*0bcc*/ 	.word	0x00000148
        /*0bd0*/ 	.short	0x010a
        /*0bd2*/ 	.byte	0xff
	.zero		1


	//   ....[174]....
        /*0bd4*/ 	.word	0x0000ee00
        /*0bd8*/ 	.word	0x00000000
        /*0bdc*/ 	.word	0x00000160
        /*0be0*/ 	.short	0x010a
        /*0be2*/ 	.byte	0xff
	.zero		1


	//   ....[175]....
        /*0be4*/ 	.word	0x0000ee60
        /*0be8*/ 	.word	0x00000000
        /*0bec*/ 	.word	0x00000140
        /*0bf0*/ 	.short	0x010a
        /*0bf2*/ 	.byte	0xff
	.zero		1


	//   ....[176]....
        /*0bf4*/ 	.word	0x0000eeb0
        /*0bf8*/ 	.word	0x000000db
        /*0bfc*/ 	.word	0x00000180
        /*0c00*/ 	.short	0x010a
        /*0c02*/ 	.byte	0xff
	.zero		1


	//----- nvinfo : EIATTR_NUM_MBARRIERS
	.align		4
.L_49:
        /*0c04*/ 	.byte	0x03, 0x38
        /*0c06*/ 	.short	0x003d


	//----- nvinfo : EIATTR_EXIT_INSTR_OFFSETS
	.align		4
        /*0c08*/ 	.byte	0x04, 0x1c
        /*0c0a*/ 	.short	(.L_51 - .L_50)


	//   ....[0]....
.L_50:
        /*0c0c*/ 	.word	0x000032c0


	//   ....[1]....
        /*0c10*/ 	.word	0x000037c0


	//   ....[2]....
        /*0c14*/ 	.word	0x00003820


	//   ....[3]....
        /*0c18*/ 	.word	0x00004ac0


	//   ....[4]....
        /*0c1c*/ 	.word	0x000055f0


	//   ....[5]....
        /*0c20*/ 	.word	0x00005630


	//   ....[6]....
        /*0c24*/ 	.word	0x0000df30


	//----- nvinfo : EIATTR_MAX_THREADS
	.align		4
.L_51:
        /*0c28*/ 	.byte	0x04, 0x05
        /*0c2a*/ 	.short	(.L_53 - .L_52)
.L_52:
        /*0c2c*/ 	.word	0x00000100
        /*0c30*/ 	.word	0x00000001
        /*0c34*/ 	.word	0x00000001


	//----- nvinfo : EIATTR_CRS_STACK_SIZE
	.align		4
.L_53:
        /*0c38*/ 	.byte	0x04, 0x1e
        /*0c3a*/ 	.short	(.L_55 - .L_54)
.L_54:
        /*0c3c*/ 	.word	0x00000000


	//----- nvinfo : EIATTR_CBANK_PARAM_SIZE
	.align		4
.L_55:
        /*0c40*/ 	.byte	0x03, 0x19
        /*0c42*/ 	.short	0x0800


	//----- nvinfo : EIATTR_PARAM_CBANK
	.align		4
        /*0c44*/ 	.byte	0x04, 0x0a
        /*0c46*/ 	.short	(.L_57 - .L_56)
	.align		4
.L_56:
        /*0c48*/ 	.word	index@(.nv.constant0._ZN7cutlass13device_kernelINS_4gemm6kernel13GemmUniversalIN4cute5tupleIJiiiiEEENS1_10collective13CollectiveMmaINS1_35MainloopSm100TmaUmmaWarpSpecializedILi20ELi2ELi4ENS5_IJNS4_1CILi2EEENSA_ILi1EEESC_EEEEENS5_IJNSA_ILi256EEENSA_ILi64EEESG_EEENS_12float_e4m3_tENS5_IJlSC_lEEESI_SJ_NS4_8TiledMMAINS4_8MMA_AtomIJNS4_10MMA_TraitsINS4_25SM100_MMA_F8F6F4_2x1SM_SSEJSI_SI_fSF_SG_NS4_17integral_constantINS4_4UMMA5MajorELSQ_0EEESR_NSO_INSP_7ScaleInELSS_0EEEST_EEEEEENS4_6LayoutINS5_IJSC_SC_SC_EEENS5_IJNSA_ILi0EEESY_SY_EEEEENS5_IJNS4_10UnderscoreES11_S11_EEEEENS4_18SM100_TMA_2SM_LOADENS4_14ComposedLayoutINS4_7SwizzleILi2ELi4ELi3EEENS4_18smem_ptr_flag_bitsILi8EEENSW_INS5_IJNSA_ILi8EEESG_EEENS5_IJSG_SC_EEEEEEEvNS4_8identityES14_S1E_vS1F_EENS_8epilogue10collective18CollectiveEpilogueINS1H_23Sm100TmaWarpSpecializedILi1ELi1ELi64ELb0ELb0EEEJNS5_IJNSA_ILi128EEESG_SG_EEENS5_IJNSW_IS1M_SC_EENSW_ISG_SC_EEEEESI_SJ_SI_SJ_NS1H_6fusion15FusionCallbacksIS1L_NS1R_13LinCombEltActINS1H_6thread4SiLuESI_fSI_fLNS_15FloatRoundStyleE2EEES1N_S1Q_JEEENS4_5SM1004TMEM4LOAD26SM100_TMEM_LOAD_32dp32b64xENS4_13SM90_TMA_LOADES1E_NS4_39AutoVectorizingCopyWithAssumedAlignmentILi128EEENS4_14SM90_TMA_STOREES1E_S25_S25_EEEvvEEEEvNT_6ParamsE)
        /*0c4c*/ 	.short	0x0380
        /*0c4e*/ 	.short	0x0800


	//----- nvinfo : EIATTR_SW_WAR
	.align		4
.L_57:
        /*0c50*/ 	.byte	0x04, 0x36
        /*0c52*/ 	.short	(.L_59 - .L_58)
.L_58:
        /*0c54*/ 	.word	0x00000008
.L_59:


//--------------------- .nv.callgraph             --------------------------
	.section	.nv.callgraph,"",@"SHT_CUDA_CALLGRAPH"
	.align	4
	.sectionentsize	8
	.align		4
        /*0000*/ 	.word	0x00000000
	.align		4
        /*0004*/ 	.word	0xffffffff
	.align		4
        /*0008*/ 	.word	index@(_ZN7cutlass13device_kernelINS_4gemm6kernel13GemmUniversalIN4cute5tupleIJiiiiEEENS1_10collective13CollectiveMmaINS1_35MainloopSm100TmaUmmaWarpSpecializedILi20ELi2ELi4ENS5_IJNS4_1CILi2EEENSA_ILi1EEESC_EEEEENS5_IJNSA_ILi256EEENSA_ILi64EEESG_EEENS_12float_e4m3_tENS5_IJlSC_lEEESI_SJ_NS4_8TiledMMAINS4_8MMA_AtomIJNS4_10MMA_TraitsINS4_25SM100_MMA_F8F6F4_2x1SM_SSEJSI_SI_fSF_SG_NS4_17integral_constantINS4_4UMMA5MajorELSQ_0EEESR_NSO_INSP_7ScaleInELSS_0EEEST_EEEEEENS4_6LayoutINS5_IJSC_SC_SC_EEENS5_IJNSA_ILi0EEESY_SY_EEEEENS5_IJNS4_10UnderscoreES11_S11_EEEEENS4_18SM100_TMA_2SM_LOADENS4_14ComposedLayoutINS4_7SwizzleILi2ELi4ELi3EEENS4_18smem_ptr_flag_bitsILi8EEENSW_INS5_IJNSA_ILi8EEESG_EEENS5_IJSG_SC_EEEEEEEvNS4_8identityES14_S1E_vS1F_EENS_8epilogue10collective18CollectiveEpilogueINS1H_23Sm100TmaWarpSpecializedILi1ELi1ELi64ELb0ELb0EEEJNS5_IJNSA_ILi128EEESG_SG_EEENS5_IJNSW_IS1M_SC_EENSW_ISG_SC_EEEEESI_SJ_SI_SJ_NS1H_6fusion15FusionCallbacksIS1L_NS1R_13LinCombEltActINS1H_6thread4SiLuESI_fSI_fLNS_15FloatRoundStyleE2EEES1N_S1Q_JEEENS4_5SM1004TMEM4LOAD26SM100_TMEM_LOAD_32dp32b64xENS4_13SM90_TMA_LOADES1E_NS4_39AutoVectorizingCopyWithAssumedAlignmentILi128EEENS4_14SM90_TMA_STOREES1E_S25_S25_EEEvvEEEEvNT_6ParamsE)
	.align		4
        /*000c*/ 	.word	index@(__assertfail)
	.align		4
        /*0010*/ 	.word	0x00000000
	.align		4
        /*0014*/ 	.word	0xfffffffe
	.align		4
        /*0018*/ 	.word	0x00000000
	.align		4
        /*001c*/ 	.word	0xfffffffd
	.align		4
        /*0020*/ 	.word	0x00000000
	.align		4
        /*0024*/ 	.word	0xfffffffc


//--------------------- .nv.constant4             --------------------------
	.section	.nv.constant4,"a",@progbits
	.align	8
	.align		8
.nv.constant4:
        /*0000*/ 	.dword	__assertfail
	.align		8
        /*0008*/ 	.dword	__unnamed_1
	.align		8
        /*0010*/ 	.dword	__unnamed_2
	.align		8
        /*0018*/ 	.dword	_ZN39_INTERNAL_f8383057_4_k_cu_01d93883_40384cuda3std3__45__cpo5beginE
	.align		8
        /*0020*/ 	.dword	_ZN39_INTERNAL_f8383057_4_k_cu_01d93883_40384cuda3std3__45__cpo3endE
	.align		8
        /*0028*/ 	.dword	_ZN39_INTERNAL_f8383057_4_k_cu_01d93883_40384cuda3std3__45__cpo6cbeginE
	.align		8
        /*0030*/ 	.dword	_ZN39_INTERNAL_f8383057_4_k_cu_01d93883_40384cuda3std3__45__cpo4cendE
	.align		8
        /*0038*/ 	.dword	_ZN39_INTERNAL_f8383057_4_k_cu_01d93883_40384cuda3std3__441_GLOBAL__N__f8383057_4_k_cu_01d93883_40386ignoreE
	.align		8
        /*0040*/ 	.dword	_ZN39_INTERNAL_f8383057_4_k_cu_01d93883_40384cuda3std3__419piecewise_constructE
	.align		8
        /*0048*/ 	.dword	_ZN39_INTERNAL_f8383057_4_k_cu_01d93883_40384cuda3std3__48in_placeE
	.align		8
        /*0050*/ 	.dword	_ZN39_INTERNAL_f8383057_4_k_cu_01d93883_40384cuda3std6ranges3__45__cpo4swapE
	.align		8
        /*0058*/ 	.dword	_ZN39_INTERNAL_f8383057_4_k_cu_01d93883_40384cuda3std6ranges3__45__cpo9iter_moveE
	.align		8
        /*0060*/ 	.dword	_ZN39_INTERNAL_f8383057_4_k_cu_01d93883_40384cute7productE
	.align		8
        /*0068*/ 	.dword	_ZN39_INTERNAL_f8383057_4_k_cu_01d93883_40384cute1_E
	.align		8
        /*0070*/ 	.dword	$str$25
	.align		8
        /*0078*/ 	.dword	$str$26
	.align		8
        /*0080*/ 	.dword	$str$27
	.align		8
        /*0088*/ 	.dword	$str$28


//--------------------- .text._ZN7cutlass13device_kernelINS_4gemm6kernel13GemmUniversalIN4cute5tupleIJiiiiEEENS1_10collective13CollectiveMmaINS1_35MainloopSm100TmaUmmaWarpSpecializedILi20ELi2ELi4ENS5_IJNS4_1CILi2EEENSA_ILi1EEESC_EEEEENS5_IJNSA_ILi256EEENSA_ILi64EEESG_EEENS_12float_e4m3_tENS5_IJlSC_lEEESI_SJ_NS4_8TiledMMAINS4_8MMA_AtomIJNS4_10MMA_TraitsINS4_25SM100_MMA_F8F6F4_2x1SM_SSEJSI_SI_fSF_SG_NS4_17integral_constantINS4_4UMMA5MajorELSQ_0EEESR_NSO_INSP_7ScaleInELSS_0EEEST_EEEEEENS4_6LayoutINS5_IJSC_SC_SC_EEENS5_IJNSA_ILi0EEESY_SY_EEEEENS5_IJNS4_10UnderscoreES11_S11_EEEEENS4_18SM100_TMA_2SM_LOADENS4_14ComposedLayoutINS4_7SwizzleILi2ELi4ELi3EEENS4_18smem_ptr_flag_bitsILi8EEENSW_INS5_IJNSA_ILi8EEESG_EEENS5_IJSG_SC_EEEEEEEvNS4_8identityES14_S1E_vS1F_EENS_8epilogue10collective18CollectiveEpilogueINS1H_23Sm100TmaWarpSpecializedILi1ELi1ELi64ELb0ELb0EEEJNS5_IJNSA_ILi128EEESG_SG_EEENS5_IJNSW_IS1M_SC_EENSW_ISG_SC_EEEEESI_SJ_SI_SJ_NS1H_6fusion15FusionCallbacksIS1L_NS1R_13LinCombEltActINS1H_6thread4SiLuESI_fSI_fLNS_15FloatRoundStyleE2EEES1N_S1Q_JEEENS4_5SM1004TMEM4LOAD26SM100_TMEM_LOAD_32dp32b64xENS4_13SM90_TMA_LOADES1E_NS4_39AutoVectorizingCopyWithAssumedAlignmentILi128EEENS4_14SM90_TMA_STOREES1E_S25_S25_EEEvvEEEEvNT_6ParamsE --------------------------
	.section	.text._ZN7cutlass13device_kernelINS_4gemm6kernel13GemmUniversalIN4cute5tupleIJiiiiEEENS1_10collective13CollectiveMmaINS1_35MainloopSm100TmaUmmaWarpSpecializedILi20ELi2ELi4ENS5_IJNS4_1CILi2EEENSA_ILi1EEESC_EEEEENS5_IJNSA_ILi256EEENSA_ILi64EEESG_EEENS_12float_e4m3_tENS5_IJlSC_lEEESI_SJ_NS4_8TiledMMAINS4_8MMA_AtomIJNS4_10MMA_TraitsINS4_25SM100_MMA_F8F6F4_2x1SM_SSEJSI_SI_fSF_SG_NS4_17integral_constantINS4_4UMMA5MajorELSQ_0EEESR_NSO_INSP_7ScaleInELSS_0EEEST_EEEEEENS4_6LayoutINS5_IJSC_SC_SC_EEENS5_IJNSA_ILi0EEESY_SY_EEEEENS5_IJNS4_10UnderscoreES11_S11_EEEEENS4_18SM100_TMA_2SM_LOADENS4_14ComposedLayoutINS4_7SwizzleILi2ELi4ELi3EEENS4_18smem_ptr_flag_bitsILi8EEENSW_INS5_IJNSA_ILi8EEESG_EEENS5_IJSG_SC_EEEEEEEvNS4_8identityES14_S1E_vS1F_EENS_8epilogue10collective18CollectiveEpilogueINS1H_23Sm100TmaWarpSpecializedILi1ELi1ELi64ELb0ELb0EEEJNS5_IJNSA_ILi128EEESG_SG_EEENS5_IJNSW_IS1M_SC_EENSW_ISG_SC_EEEEESI_SJ_SI_SJ_NS1H_6fusion15FusionCallbacksIS1L_NS1R_13LinCombEltActINS1H_6thread4SiLuESI_fSI_fLNS_15FloatRoundStyleE2EEES1N_S1Q_JEEENS4_5SM1004TMEM4LOAD26SM100_TMEM_LOAD_32dp32b64xENS4_13SM90_TMA_LOADES1E_NS4_39AutoVectorizingCopyWithAssumedAlignmentILi128EEENS4_14SM90_TMA_STOREES1E_S25_S25_EEEvvEEEEvNT_6ParamsE,"ax",@progbits
	.align	128
.text._ZN7cutlass13device_kernelINS_4gemm6kernel13GemmUniversalIN4cute5tupleIJiiiiEEENS1_10collective13CollectiveMmaINS1_35MainloopSm100TmaUmmaWarpSpecializedILi20ELi2ELi4ENS5_IJNS4_1CILi2EEENSA_ILi1EEESC_EEEEENS5_IJNSA_ILi256EEENSA_ILi64EEESG_EEENS_12float_e4m3_tENS5_IJlSC_lEEESI_SJ_NS4_8TiledMMAINS4_8MMA_AtomIJNS4_10MMA_TraitsINS4_25SM100_MMA_F8F6F4_2x1SM_SSEJSI_SI_fSF_SG_NS4_17integral_constantINS4_4UMMA5MajorELSQ_0EEESR_NSO_INSP_7ScaleInELSS_0EEEST_EEEEEENS4_6LayoutINS5_IJSC_SC_SC_EEENS5_IJNSA_ILi0EEESY_SY_EEEEENS5_IJNS4_10UnderscoreES11_S11_EEEEENS4_18SM100_TMA_2SM_LOADENS4_14ComposedLayoutINS4_7SwizzleILi2ELi4ELi3EEENS4_18smem_ptr_flag_bitsILi8EEENSW_INS5_IJNSA_ILi8EEESG_EEENS5_IJSG_SC_EEEEEEEvNS4_8identityES14_S1E_vS1F_EENS_8epilogue10collective18CollectiveEpilogueINS1H_23Sm100TmaWarpSpecializedILi1ELi1ELi64ELb0ELb0EEEJNS5_IJNSA_ILi128EEESG_SG_EEENS5_IJNSW_IS1M_SC_EENSW_ISG_SC_EEEEESI_SJ_SI_SJ_NS1H_6fusion15FusionCallbacksIS1L_NS1R_13LinCombEltActINS1H_6thread4SiLuESI_fSI_fLNS_15FloatRoundStyleE2EEES1N_S1Q_JEEENS4_5SM1004TMEM4LOAD26SM100_TMEM_LOAD_32dp32b64xENS4_13SM90_TMA_LOADES1E_NS4_39AutoVectorizingCopyWithAssumedAlignmentILi128EEENS4_14SM90_TMA_STOREES1E_S25_S25_EEEvvEEEEvNT_6ParamsE:
        .type           _ZN7cutlass13device_kernelINS_4gemm6kernel13GemmUniversalIN4cute5tupleIJiiiiEEENS1_10collective13CollectiveMmaINS1_35MainloopSm100TmaUmmaWarpSpecializedILi20ELi2ELi4ENS5_IJNS4_1CILi2EEENSA_ILi1EEESC_EEEEENS5_IJNSA_ILi256EEENSA_ILi64EEESG_EEENS_12float_e4m3_tENS5_IJlSC_lEEESI_SJ_NS4_8TiledMMAINS4_8MMA_AtomIJNS4_10MMA_TraitsINS4_25SM100_MMA_F8F6F4_2x1SM_SSEJSI_SI_fSF_SG_NS4_17integral_constantINS4_4UMMA5MajorELSQ_0EEESR_NSO_INSP_7ScaleInELSS_0EEEST_EEEEEENS4_6LayoutINS5_IJSC_SC_SC_EEENS5_IJNSA_ILi0EEESY_SY_EEEEENS5_IJNS4_10UnderscoreES11_S11_EEEEENS4_18SM100_TMA_2SM_LOADENS4_14ComposedLayoutINS4_7SwizzleILi2ELi4ELi3EEENS4_18smem_ptr_flag_bitsILi8EEENSW_INS5_IJNSA_ILi8EEESG_EEENS5_IJSG_SC_EEEEEEEvNS4_8identityES14_S1E_vS1F_EENS_8epilogue10collective18CollectiveEpilogueINS1H_23Sm100TmaWarpSpecializedILi1ELi1ELi64ELb0ELb0EEEJNS5_IJNSA_ILi128EEESG_SG_EEENS5_IJNSW_IS1M_SC_EENSW_ISG_SC_EEEEESI_SJ_SI_SJ_NS1H_6fusion15FusionCallbacksIS1L_NS1R_13LinCombEltActINS1H_6thread4SiLuESI_fSI_fLNS_15FloatRoundStyleE2EEES1N_S1Q_JEEENS4_5SM1004TMEM4LOAD26SM100_TMEM_LOAD_32dp32b64xENS4_13SM90_TMA_LOADES1E_NS4_39AutoVectorizingCopyWithAssumedAlignmentILi128EEENS4_14SM90_TMA_STOREES1E_S25_S25_EEEvvEEEEvNT_6ParamsE,@function
        .size           _ZN7cutlass13device_kernelINS_4gemm6kernel13GemmUniversalIN4cute5tupleIJiiiiEEENS1_10collective13CollectiveMmaINS1_35MainloopSm100TmaUmmaWarpSpecializedILi20ELi2ELi4ENS5_IJNS4_1CILi2EEENSA_ILi1EEESC_EEEEENS5_IJNSA_ILi256EEENSA_ILi64EEESG_EEENS_12float_e4m3_tENS5_IJlSC_lEEESI_SJ_NS4_8TiledMMAINS4_8MMA_AtomIJNS4_10MMA_TraitsINS4_25SM100_MMA_F8F6F4_2x1SM_SSEJSI_SI_fSF_SG_NS4_17integral_constantINS4_4UMMA5MajorELSQ_0EEESR_NSO_INSP_7ScaleInELSS_0EEEST_EEEEEENS4_6LayoutINS5_IJSC_SC_SC_EEENS5_IJNSA_ILi0EEESY_SY_EEEEENS5_IJNS4_10UnderscoreES11_S11_EEEEENS4_18SM100_TMA_2SM_LOADENS4_14ComposedLayoutINS4_7SwizzleILi2ELi4ELi3EEENS4_18smem_ptr_flag_bitsILi8EEENSW_INS5_IJNSA_ILi8EEESG_EEENS5_IJSG_SC_EEEEEEEvNS4_8identityES14_S1E_vS1F_EENS_8epilogue10collective18CollectiveEpilogueINS1H_23Sm100TmaWarpSpecializedILi1ELi1ELi64ELb0ELb0EEEJNS5_IJNSA_ILi128EEESG_SG_EEENS5_IJNSW_IS1M_SC_EENSW_ISG_SC_EEEEESI_SJ_SI_SJ_NS1H_6fusion15FusionCallbacksIS1L_NS1R_13LinCombEltActINS1H_6thread4SiLuESI_fSI_fLNS_15FloatRoundStyleE2EEES1N_S1Q_JEEENS4_5SM1004TMEM4LOAD26SM100_TMEM_LOAD_32dp32b64xENS4_13SM90_TMA_LOADES1E_NS4_39AutoVectorizingCopyWithAssumedAlignmentILi128EEENS4_14SM90_TMA_STOREES1E_S25_S25_EEEvvEEEEvNT_6ParamsE,(.L_x_395 - _ZN7cutlass13device_kernelINS_4gemm6kernel13GemmUniversalIN4cute5tupleIJiiiiEEENS1_10collective13CollectiveMmaINS1_35MainloopSm100TmaUmmaWarpSpecializedILi20ELi2ELi4ENS5_IJNS4_1CILi2EEENSA_ILi1EEESC_EEEEENS5_IJNSA_ILi256EEENSA_ILi64EEESG_EEENS_12float_e4m3_tENS5_IJlSC_lEEESI_SJ_NS4_8TiledMMAINS4_8MMA_AtomIJNS4_10MMA_TraitsINS4_25SM100_MMA_F8F6F4_2x1SM_SSEJSI_SI_fSF_SG_NS4_17integral_constantINS4_4UMMA5MajorELSQ_0EEESR_NSO_INSP_7ScaleInELSS_0EEEST_EEEEEENS4_6LayoutINS5_IJSC_SC_SC_EEENS5_IJNSA_ILi0EEESY_SY_EEEEENS5_IJNS4_10UnderscoreES11_S11_EEEEENS4_18SM100_TMA_2SM_LOADENS4_14ComposedLayoutINS4_7SwizzleILi2ELi4ELi3EEENS4_18smem_ptr_flag_bitsILi8EEENSW_INS5_IJNSA_ILi8EEESG_EEENS5_IJSG_SC_EEEEEEEvNS4_8identityES14_S1E_vS1F_EENS_8epilogue10collective18CollectiveEpilogueINS1H_23Sm100TmaWarpSpecializedILi1ELi1ELi64ELb0ELb0EEEJNS5_IJNSA_ILi128EEESG_SG_EEENS5_IJNSW_IS1M_SC_EENSW_ISG_SC_EEEEESI_SJ_SI_SJ_NS1H_6fusion15FusionCallbacksIS1L_NS1R_13LinCombEltActINS1H_6thread4SiLuESI_fSI_fLNS_15FloatRoundStyleE2EEES1N_S1Q_JEEENS4_5SM1004TMEM4LOAD26SM100_TMEM_LOAD_32dp32b64xENS4_13SM90_TMA_LOADES1E_NS4_39AutoVectorizingCopyWithAssumedAlignmentILi128EEENS4_14SM90_TMA_STOREES1E_S25_S25_EEEvvEEEEvNT_6ParamsE)
        .other          _ZN7cutlass13device_kernelINS_4gemm6kernel13GemmUniversalIN4cute5tupleIJiiiiEEENS1_10collective13CollectiveMmaINS1_35MainloopSm100TmaUmmaWarpSpecializedILi20ELi2ELi4ENS5_IJNS4_1CILi2EEENSA_ILi1EEESC_EEEEENS5_IJNSA_ILi256EEENSA_ILi64EEESG_EEENS_12float_e4m3_tENS5_IJlSC_lEEESI_SJ_NS4_8TiledMMAINS4_8MMA_AtomIJNS4_10MMA_TraitsINS4_25SM100_MMA_F8F6F4_2x1SM_SSEJSI_SI_fSF_SG_NS4_17integral_constantINS4_4UMMA5MajorELSQ_0EEESR_NSO_INSP_7ScaleInELSS_0EEEST_EEEEEENS4_6LayoutINS5_IJSC_SC_SC_EEENS5_IJNSA_ILi0EEESY_SY_EEEEENS5_IJNS4_10UnderscoreES11_S11_EEEEENS4_18SM100_TMA_2SM_LOADENS4_14ComposedLayoutINS4_7SwizzleILi2ELi4ELi3EEENS4_18smem_ptr_flag_bitsILi8EEENSW_INS5_IJNSA_ILi8EEESG_EEENS5_IJSG_SC_EEEEEEEvNS4_8identityES14_S1E_vS1F_EENS_8epilogue10collective18CollectiveEpilogueINS1H_23Sm100TmaWarpSpecializedILi1ELi1ELi64ELb0ELb0EEEJNS5_IJNSA_ILi128EEESG_SG_EEENS5_IJNSW_IS1M_SC_EENSW_ISG_SC_EEEEESI_SJ_SI_SJ_NS1H_6fusion15FusionCallbacksIS1L_NS1R_13LinCombEltActINS1H_6thread4SiLuESI_fSI_fLNS_15FloatRoundStyleE2EEES1N_S1Q_JEEENS4_5SM1004TMEM4LOAD26SM100_TMEM_LOAD_32dp32b64xENS4_13SM90_TMA_LOADES1E_NS4_39AutoVectorizingCopyWithAssumedAlignmentILi128EEENS4_14SM90_TMA_STOREES1E_S25_S25_EEEvvEEEEvNT_6ParamsE,@"STO_CUDA_ENTRY STV_DEFAULT"
_ZN7cutlass13device_kernelINS_4gemm6kernel13GemmUniversalIN4cute5tupleIJiiiiEEENS1_10collective13CollectiveMmaINS1_35MainloopSm100TmaUmmaWarpSpecializedILi20ELi2ELi4ENS5_IJNS4_1CILi2EEENSA_ILi1EEESC_EEEEENS5_IJNSA_ILi256EEENSA_ILi64EEESG_EEENS_12float_e4m3_tENS5_IJlSC_lEEESI_SJ_NS4_8TiledMMAINS4_8MMA_AtomIJNS4_10MMA_TraitsINS4_25SM100_MMA_F8F6F4_2x1SM_SSEJSI_SI_fSF_SG_NS4_17integral_constantINS4_4UMMA5MajorELSQ_0EEESR_NSO_INSP_7ScaleInELSS_0EEEST_EEEEEENS4_6LayoutINS5_IJSC_SC_SC_EEENS5_IJNSA_ILi0EEESY_SY_EEEEENS5_IJNS4_10UnderscoreES11_S11_EEEEENS4_18SM100_TMA_2SM_LOADENS4_14ComposedLayoutINS4_7SwizzleILi2ELi4ELi3EEENS4_18smem_ptr_flag_bitsILi8EEENSW_INS5_IJNSA_ILi8EEESG_EEENS5_IJSG_SC_EEEEEEEvNS4_8identityES14_S1E_vS1F_EENS_8epilogue10collective18CollectiveEpilogueINS1H_23Sm100TmaWarpSpecializedILi1ELi1ELi64ELb0ELb0EEEJNS5_IJNSA_ILi128EEESG_SG_EEENS5_IJNSW_IS1M_SC_EENSW_ISG_SC_EEEEESI_SJ_SI_SJ_NS1H_6fusion15FusionCallbacksIS1L_NS1R_13LinCombEltActINS1H_6thread4SiLuESI_fSI_fLNS_15FloatRoundStyleE2EEES1N_S1Q_JEEENS4_5SM1004TMEM4LOAD26SM100_TMEM_LOAD_32dp32b64xENS4_13SM90_TMA_LOADES1E_NS4_39AutoVectorizingCopyWithAssumedAlignmentILi128EEENS4_14SM90_TMA_STOREES1E_S25_S25_EEEvvEEEEvNT_6ParamsE:
[----:B------:R-:W1:Y:S01]  /*0000*/  LDC R1, c[0x0][0x37c] ;  /* 0x0000df00ff017b82 */ /* 0x000e620000000800 */
[----:B------:R-:W2:Y:S01]  /*0010*/  S2R R238, SR_TID.X ;  /* 0x0000000000ee7919 */ /* 0x000ea20000002100 */
[----:B------:R-:W3:Y:S06]  /*0020*/  LDCU.64 UR8, c[0x0][0x890] ;  /* 0x00011200ff0877ac */ /* 0x000eec0008000a00 */
[----:B------:R-:W4:Y:S01]  /*0030*/  S2UR UR37, SR_CgaCtaId ;  /* 0x00000000002579c3 */ /* 0x000f220000008800 */
[----:B------:R-:W-:Y:S02]  /*0040*/  PRMT R236, RZ, 0x7610, R236 ;  /* 0x00007610ffec7816 */ /* 0x000fe400000000ec */
[----:B------:R-:W-:Y:S01]  /*0050*/  ELECT P0, URZ, PT ;  /* 0x0000000000ff782f */ /* 0x000fe20003800000 */
[----:B------:R-:W1:Y:S01]  /*0060*/  LDCU.64 UR40, c[0x0][0x358] ;  /* 0x00006b00ff2877ac */ /* 0x000e620008000a00 */
[----:B---3--:R-:W-:-:S04]  /*0070*/  UISETP.NE.U32.AND UP2, UPT, UR8, URZ, UPT ;  /* 0x000000ff0800728c */ /* 0x008fc8000bf45070 */
[----:B------:R-:W-:Y:S02]  /*0080*/  UISETP.NE.AND.EX UP2, UPT, UR9, URZ, UPT, UP2 ;  /* 0x000000ff0900728c */ /* 0x000fe4000bf45320 */
[----:B----4-:R-:W-:Y:S02]  /*0090*/  ULOP3.LUT UR5, UR37, 0x1, URZ, 0xc0, !UPT ;  /* 0x0000000125057892 */ /* 0x010fe4000f8ec0ff */
[----:B------:R-:W-:Y:S01]  /*00a0*/  ULOP3.LUT UR4, UR37, 0x1, URZ, 0x3c, !UPT ;  /* 0x0000000125047892 */ /* 0x000fe2000f8e3cff */
[----:B--2---:R-:W-:-:S05]  /*00b0*/  SHF.R.U32.HI R240, RZ, 0x5, R238 ;  /* 0x00000005fff07819 */ /* 0x004fca00000116ee */
[----:B------:R-:W2:Y:S02]  /*00c0*/  SHFL.IDX PT, R0, R240, RZ, 0x1f ;  /* 0x00001ffff0007589 */ /* 0x000ea400000e0000 */
[----:B--2---:R-:W-:Y:S01]  /*00d0*/  R2UR UR10, R0 ;  /* 0x00000000000a72ca */ /* 0x004fe200000e0000 */
[----:B-1----:R-:W-:Y:S05]  /*00e0*/  BRA.U UP2, `(.L_x_0) ;  /* 0x00000001022c7547 */ /* 0x002fea000b800000 */
[----:B------:R-:W1:Y:S02]  /*00f0*/  LDCU.64 UR6, c[0x0][0x888] ;  /* 0x00011100ff0677ac */ /* 0x000e640008000a00 */
[----:B-1----:R-:W-:-:S04]  /*0100*/  UISETP.NE.U32.AND UP0, UPT, UR6, URZ, UPT ;  /* 0x000000ff0600728c */ /* 0x002fc8000bf05070 */
[----:B------:R-:W-:-:S09]  /*0110*/  UISETP.NE.AND.EX UP0, UPT, UR7, URZ, UPT, UP0 ;  /* 0x000000ff0700728c */ /* 0x000fd2000bf05300 */
[----:B------:R-:W-:Y:S05]  /*0120*/  BRA.U !UP0, `(.L_x_1) ;  /* 0x0000000108107547 */ /* 0x000fea000b800000 */
[----:B------:R-:W1:Y:S02]  /*0130*/  LDC.64 R182, c[0x0][0x888] ;  /* 0x00022200ffb67b82 */ /* 0x000e640000000a00 */
[----:B-1----:R1:W5:Y:S01]  /*0140*/  LDG.E R182, desc[UR40][R182.64] ;  /* 0x00000028b6b67981 */ /* 0x002362000c1e1900 */
[----:B------:R-:W-:Y:S01]  /*0150*/  HFMA2 R236, -RZ, RZ, 0, 5.9604644775390625e-08 ;  /* 0x00000001ffec7431 */ /* 0x000fe200000001ff */
[----:B------:R-:W-:Y:S05]  /*0160*/  BRA `(.L_x_0) ;  /* 0x00000000000c7947 */ /* 0x000fea0003800000 */
.L_x_1:
[----:B------:R-:W1:Y:S01]  /*0170*/  LDCU UR6, c[0x0][0x880] ;  /* 0x00011000ff0677ac */ /* 0x000e620008000800 */
[----:B------:R-:W-:Y:S01]  /*0180*/  HFMA2 R236, -RZ, RZ, 0, 5.9604644775390625e-08 ;  /* 0x00000001ffec7431 */ /* 0x000fe200000001ff */
[----:B-1----:R-:W-:-:S07]  /*0190*/  MOV R182, UR6 ;  /* 0x0000000600b67c02 */ /* 0x002fce0008000f00 */
.L_x_0:
[----:B------:R-:W2:Y:S02]  /*01a0*/  LDCU.64 UR6, c[0x0][0x8b0] ;  /* 0x00011600ff0677ac */ /* 0x000ea40008000a00 */
[----:B--2---:R-:W-:-:S04]  /*01b0*/  UISETP.NE.U32.AND UP0, UPT, UR6, URZ, UPT ;  /* 0x000000ff0600728c */ /* 0x004fc8000bf05070 */
[----:B------:R-:W-:-:S09]  /*01c0*/  UISETP.NE.AND.EX UP0, UPT, UR7, URZ, UPT, UP0 ;  /* 0x000000ff0700728c */ /* 0x000fd2000bf05300 */
[----:B------:R-:W-:Y:S05]  /*01d0*/  BRA.U UP0, `(.L_x_2) ;  /* 0x0000000100247547 */ /* 0x000fea000b800000 */
[----:B------:R-:W2:Y:S02]  /*01e0*/  LDCU.64 UR6, c[0x0][0x8a8] ;  /* 0x00011500ff0677ac */ /* 0x000ea40008000a00 */
[----:B--2---:R-:W-:-:S04]  /*01f0*/  UISETP.NE.U32.AND UP0, UPT, UR6, URZ, UPT ;  /* 0x000000ff0600728c */ /* 0x004fc8000bf05070 */
[----:B------:R-:W-:-:S09]  /*0200*/  UISETP.NE.AND.EX UP0, UPT, UR7, URZ, UPT, UP0 ;  /* 0x000000ff0700728c */ /* 0x000fd2000bf05300 */
[----:B------:R-:W-:Y:S05]  /*0210*/  BRA.U !UP0, `(.L_x_3) ;  /* 0x00000001080c7547 */ /* 0x000fea000b800000 */
[----:B------:R-:W2:Y:S02]  /*0220*/  LDC.64 R2, c[0x0][0x8a8] ;  /* 0x00022a00ff027b82 */ /* 0x000ea40000000a00 */
[----:B--2---:R2:W5:Y:S01]  /*0230*/  LDG.E R139, desc[UR40][R2.64] ;  /* 0x00000028028b7981 */ /* 0x004562000c1e1900 */
[----:B------:R-:W-:Y:S05]  /*0240*/  BRA `(.L_x_2) ;  /* 0x0000000000087947 */ /* 0x000fea0003800000 */
.L_x_3:
[----:B------:R-:W2:Y:S02]  /*0250*/  LDCU UR6, c[0x0][0x8a0] ;  /* 0x00011400ff0677ac */ /* 0x000ea40008000800 */
[----:B--2---:R-:W-:Y:S02]  /*0260*/  MOV R139, UR6 ;  /* 0x00000006008b7c02 */ /* 0x004fe40008000f00 */
.L_x_2:
[----:B------:R-:W-:Y:S01]  /*0270*/  IMAD.U32 R0, RZ, RZ, UR10 ;  /* 0x0000000aff007e24 */ /* 0x000fe2000f8e00ff */
[----:B------:R-:W-:Y:S04]  /*0280*/  BSSY.RECONVERGENT B0, `(.L_x_4) ;  /* 0x000000c000007945 */ /* 0x000fe80003800200 */
[C---:B------:R-:W-:Y:S02]  /*0290*/  ISETP.NE.OR P2, PT, R0.reuse, 0x1, !P0 ;  /* 0x000000010000780c */ /* 0x040fe40004745670 */
[----:B------:R-:W-:-:S11]  /*02a0*/  ISETP.NE.OR P1, PT, R0, 0x3, !P0 ;  /* 0x000000030000780c */ /* 0x000fd60004725670 */
[----:B------:R-:W-:Y:S05]  /*02b0*/  @P2 BRA `(.L_x_5) ;  /* 0x0000000000202947 */ /* 0x000fea0003800000 */
[----:B------:R-:W3:Y:S02]  /*02c0*/  LDCU.64 UR6, c[0x0][0x348] ;  /* 0x00006900ff0677ac */ /* 0x000ee40008000a00 */
[----:B---3--:R-:W-:Y:S02]  /*02d0*/  UIADD3 UR12, UP1, UPT, UR6, 0x80, URZ ;  /* 0x00000080060c7890 */ /* 0x008fe4000ff3e0ff */
[----:B------:R-:W-:Y:S02]  /*02e0*/  UIADD3 UR6, UP0, UPT, UR6, 0x180, URZ ;  /* 0x0000018006067890 */ /* 0x000fe4000ff1e0ff */
[----:B------:R-:W-:Y:S02]  /*02f0*/  UIADD3.X UR13, UPT, UPT, URZ, UR7, URZ, UP1, !UPT ;  /* 0x00000007ff0d7290 */ /* 0x000fe40008ffe4ff */
[----:B------:R-:W-:-:S07]  /*0300*/  UIADD3.X UR7, UPT, UPT, URZ, UR7, URZ, UP0, !UPT ;  /* 0x00000007ff077290 */ /* 0x000fce00087fe4ff */
[----:B------:R3:W-:Y:S02]  /*0310*/  UTMACCTL.PF [UR12] ;  /* 0x000000000c0079b9 */ /* 0x0007e40008040000 */
[----:B------:R3:W-:Y:S02]  /*0320*/  UTMACCTL.PF [UR6] ;  /* 0x00000000060079b9 */ /* 0x0007e40008040000 */
[----:B---3--:R-:W-:Y:S01]  /*0330*/  NOP ;  /* 0x0000000000007918 */ /* 0x008fe20000000000 */
.L_x_5:
[----:B------:R-:W-:Y:S05]  /*0340*/  BSYNC.RECONVERGENT B0 ;  /* 0x0000000000007941 */ /* 0x000fea0003800200 */
.L_x_4:
[----:B------:R-:W-:Y:S04]  /*0350*/  BSSY.RECONVERGENT B0, `(.L_x_6) ;  /* 0x000000a000007945 */ /* 0x000fe80003800200 */
        /* <DEDUP_REMOVED lines=9> */
.L_x_7:
[----:B------:R-:W-:Y:S05]  /*03f0*/  BSYNC.RECONVERGENT B0 ;  /* 0x0000000000007941 */ /* 0x000fea0003800200 */
.L_x_6:
[----:B------:R-:W3:Y:S01]  /*0400*/  LDCU.64 UR6, c[0x0][0x888] ;  /* 0x00011100ff0677ac */ /* 0x000ee20008000a00 */
[----:B------:R-:W-:Y:S02]  /*0410*/  UISETP.EQ.U32.AND UP1, UPT, UR8, URZ, UPT ;  /* 0x000000ff0800728c */ /* 0x000fe4000bf22070 */
[----:B------:R-:W-:Y:S02]  /*0420*/  UPLOP3.LUT UP5, UPT, UPT, UPT, UPT, 0x40, 0x4 ;  /* 0x000000000004789c */ /* 0x000fe40003fae870 */
[----:B---3--:R-:W-:-:S04]  /*0430*/  UISETP.NE.U32.AND UP0, UPT, UR6, URZ, UPT ;  /* 0x000000ff0600728c */ /* 0x008fc8000bf05070 */
[----:B------:R-:W-:-:S04]  /*0440*/  UISETP.NE.AND.EX UP0, UPT, UR7, URZ, UPT, UP0 ;  /* 0x000000ff0700728c */ /* 0x000fc8000bf05300 */
[----:B------:R-:W-:-:S04]  /*0450*/  UISETP.EQ.OR.EX UP3, UPT, UR9, URZ, !UP0, UP1 ;  /* 0x000000ff0900728c */ /* 0x000fc8000c762710 */
[----:B------:R-:W-:-:S05]  /*0460*/  UP2UR UR44, UPR, URZ, 0x8 ;  /* 0x00000008ff2c7883 */ /* 0x000fca0008000000 */
[----:B------:R-:W-:Y:S07]  /*0470*/  BRA.U !UP3, `(.L_x_8) ;  /* 0x000000010b147547 */ /* 0x000fee000b800000 */
[----:B------:R-:W-:Y:S01]  /*0480*/  PLOP3.LUT P2, PT, PT, PT, UP2, 0x80, 0x8 ;  /* 0x000000000008781c */ /* 0x000fe20003f4f028 */
[----:B------:R-:W-:-:S12]  /*0490*/  UPLOP3.LUT UP5, UPT, UPT, UPT, UP0, 0x40, 0x4 ;  /* 0x000000000004789c */ /* 0x000fd80003fae800 */
[----:B-----5:R-:W-:-:S13]  /*04a0*/  @!P2 FSETP.EQ.AND P1, PT, R182, RZ, PT ;  /* 0x000000ffb600a20b */ /* 0x020fda0003f22000 */
[----:B------:R-:W-:Y:S01]  /*04b0*/  @!P2 VOTEU.ANY UP1, P1 ;  /* 0x0000000000ffa886 */ /* 0x000fe20000820100 */
[----:B------:R-:W-:-:S11]  /*04c0*/  @!UP2 UPLOP3.LUT UP5, UPT, UPT, UPT, UP1, 0x80, 0x8 ;  /* 0x000000000008a89c */ /* 0x000fd60003faf010 */
.L_x_8:
[----:B------:R-:W3:Y:S01]  /*04d0*/  SHFL.IDX PT, R0, R240, RZ, 0x1f ;  /* 0x00001ffff0007589 */ /* 0x000ee200000e0000 */
[----:B------:R-:W-:-:S04]  /*04e0*/  UISETP.NE.AND UP1, UPT, UR10, 0x2, UPT ;  /* 0x000000020a00788c */ /* 0x000fc8000bf25270 */
[----:B------:R-:W-:Y:S02]  /*04f0*/  UISETP.EQ.AND UP2, UPT, UR5, URZ, !UP1 ;  /* 0x000000ff0500728c */ /* 0x000fe4000cf42270 */
[----:B------:R-:W-:-:S04]  /*0500*/  USEL UR7, URZ, 0x1, UP1 ;  /* 0x00000001ff077887 */ /* 0x000fc80008800000 */
[----:B------:R-:W-:Y:S02]  /*0510*/  PLOP3.LUT P5, PT, P0, PT, UP2, 0x80, 0x8 ;  /* 0x000000000008781c */ /* 0x000fe400007af028 */
[----:B---3--:R-:W-:-:S13]  /*0520*/  ISETP.NE.AND P1, PT, R0, RZ, PT ;  /* 0x000000ff0000720c */ /* 0x008fda0003f25270 */
[----:B------:R-:W-:Y:S05]  /*0530*/  @P1 BRA `(.L_x_9) ;  /* 0x0000000000d01947 */ /* 0x000fea0003800000 */
[----:B------:R-:W-:Y:S01]  /*0540*/  ELECT P1, URZ, PT ;  /* 0x0000000000ff782f */ /* 0x000fe20003820000 */
[----:B------:R-:W-:-:S12]  /*0550*/  BSSY.RECONVERGENT B0, `(.L_x_9) ;  /* 0x0000032000007945 */ /* 0x000fd80003800200 */
[----:B------:R-:W-:Y:S05]  /*0560*/  @!P1 BRA `(.L_x_10) ;  /* 0x0000000000c09947 */ /* 0x000fea0003800000 */
[----:B------:R-:W-:Y:S01]  /*0570*/  UMOV UR8, 0x400 ;  /* 0x0000040000087882 */ /* 0x000fe20000000000 */
[----:B------:R-:W-:Y:S01]  /*0580*/  UMOV UR6, 0x1 ;  /* 0x0000000100067882 */ /* 0x000fe20000000000 */
[----:B------:R-:W-:Y:S02]  /*0590*/  ULEA UR8, UR37, UR8, 0x18 ;  /* 0x0000000825087291 */ /* 0x000fe4000f8ec0ff */
[----:B------:R-:W-:-:S04]  /*05a0*/  UIADD3 UR12, UPT, UPT, -UR6, 0x100000, URZ ;  /* 0x00100000060c7890 */ /* 0x000fc8000fffe1ff */
[----:B------:R-:W-:Y:S02]  /*05b0*/  USHF.L.U32 UR13, UR12, 0xb, URZ ;  /* 0x0000000b0c0d7899 */ /* 0x000fe400080006ff */
[----:B------:R-:W-:Y:S01]  /*05c0*/  USHF.L.U32 UR12, UR12, 0x1, URZ ;  /* 0x000000010c0c7899 */ /* 0x000fe200080006ff */
[----:B------:R-:W3:Y:S11]  /*05d0*/  FENCE.VIEW.ASYNC.S ;  /* 0x00000000000073c6 */ /* 0x000ef60000000000 */
[----:B---3--:R3:W4:Y:S01]  /*05e0*/  SYNCS.EXCH.64 URZ, [UR8], UR12 ;  /* 0x0000000c08ff75b2 */ /* 0x0087220008000100 */
[----:B------:R3:W1:Y:S01]  /*05f0*/  SYNCS.EXCH.64 URZ, [UR8+0xa0], UR12 ;  /* 0x0000a00c08ff75b2 */ /* 0x0006620008000100 */
        /* <DEDUP_REMOVED lines=37> */
[----:B------:R3:W1:Y:S02]  /*0850*/  SYNCS.EXCH.64 URZ, [UR8+0x138], UR12 ;  /* 0x0001380c08ff75b2 */ /* 0x0006640008000100 */
[----:B---34-:R-:W-:Y:S01]  /*0860*/  NOP ;  /* 0x0000000000007918 */ /* 0x018fe20000000000 */
.L_x_10:
[----:B------:R-:W-:Y:S05]  /*0870*/  BSYNC.RECONVERGENT B0 ;  /* 0x0000000000007941 */ /* 0x000fea0003800200 */
.L_x_9:
[----:B------:R-:W3:Y:S01]  /*0880*/  SHFL.IDX PT, R0, R240, RZ, 0x1f ;  /* 0x00001ffff0007589 */ /* 0x000ee200000e0000 */
[----:B------:R-:W-:Y:S01]  /*0890*/  NOP ;  /* 0x0000000000007918 */ /* 0x000fe20000000000 */
[----:B---3--:R-:W-:-:S13]  /*08a0*/  ISETP.NE.AND P1, PT, R0, 0x1, PT ;  /* 0x000000010000780c */ /* 0x008fda0003f25270 */
[----:B------:R-:W-:Y:S05]  /*08b0*/  @P1 BRA `(.L_x_11) ;  /* 0x00000000003c1947 */ /* 0x000fea0003800000 */
[----:B------:R-:W-:Y:S01]  /*08c0*/  UMOV UR9, 0x400 ;  /* 0x0000040000097882 */ /* 0x000fe20000000000 */
[----:B------:R-:W-:Y:S01]  /*08d0*/  UMOV UR8, 0x20 ;  /* 0x0000002000087882 */ /* 0x000fe20000000000 */
[----:B------:R-:W-:Y:S01]  /*08e0*/  UMOV UR6, 0x80 ;  /* 0x0000008000067882 */ /* 0x000fe20000000000 */
[----:B------:R-:W-:Y:S02]  /*08f0*/  ULEA UR9, UR37, UR9, 0x18 ;  /* 0x0000000925097291 */ /* 0x000fe4000f8ec0ff */
[----:B------:R-:W-:-:S04]  /*0900*/  UIADD3 UR12, UPT, UPT, -UR8, 0x100000, URZ ;  /* 0x00100000080c7890 */ /* 0x000fc8000fffe1ff */
[----:B------:R-:W-:Y:S02]  /*0910*/  USHF.L.U32 UR13, UR12, 0xb, URZ ;  /* 0x0000000b0c0d7899 */ /* 0x000fe400080006ff */
[----:B------:R-:W-:Y:S02]  /*0920*/  USHF.L.U32 UR12, UR12, 0x1, URZ ;  /* 0x000000010c0c7899 */ /* 0x000fe400080006ff */
[----:B------:R-:W-:-:S04]  /*0930*/  UIADD3 UR14, UPT, UPT, -UR6, 0x100000, URZ ;  /* 0x00100000060e7890 */ /* 0x000fc8000fffe1ff */
[----:B------:R-:W-:Y:S02]  /*0940*/  USHF.L.U32 UR15, UR14, 0xb, URZ ;  /* 0x0000000b0e0f7899 */ /* 0x000fe400080006ff */
[----:B------:R-:W-:Y:S01]  /*0950*/  USHF.L.U32 UR14, UR14, 0x1, URZ ;  /* 0x000000010e0e7899 */ /* 0x000fe200080006ff */
[----:B------:R-:W-:Y:S01]  /*0960*/  ELECT P1, URZ, PT ;  /* 0x0000000000ff782f */ /* 0x000fe20003820000 */
[----:B------:R-:W3:Y:S02]  /*0970*/  FENCE.VIEW.ASYNC.S ;  /* 0x00000000000073c6 */ /* 0x000ee40000000000 */
[----:B---3--:R3:W4:Y:S08]  /*0980*/  SYNCS.EXCH.64 URZ, [UR9+0x140], UR12 ;  /* 0x0001400c09ff75b2 */ /* 0x0087300008000100 */
[----:B------:R3:W1:Y:S01]  /*0990*/  SYNCS.EXCH.64 URZ, [UR9+0x148], UR14 ;  /* 0x0001480e09ff75b2 */ /* 0x0006620008000100 */
[----:B------:R-:W-:Y:S01]  /*09a0*/  NOP ;  /* 0x0000000000007918 */ /* 0x000fe20000000000 */
.L_x_11:
[----:B------:R-:W2:Y:S01]  /*09b0*/  SHFL.IDX PT, R0, R240, RZ, 0x1f ;  /* 0x00001ffff0007589 */ /* 0x000ea200000e0000 */
[----:B------:R-:W-:Y:S01]  /*09c0*/  NOP ;  /* 0x0000000000007918 */ /* 0x000fe20000000000 */
[----:B--2---:R-:W-:-:S13]  /*09d0*/  ISETP.NE.AND P1, PT, R0, 0x3, PT ;  /* 0x000000030000780c */ /* 0x004fda0003f25270 */
[----:B------:R-:W-:Y:S05]  /*09e0*/  @P1 BRA `(.L_x_12) ;  /* 0x00000000002c1947 */ /* 0x000fea0003800000 */
[----:B------:R-:W-:Y:S01]  /*09f0*/  UMOV UR8, 0x400 ;  /* 0x0000040000087882 */ /* 0x000fe20000000000 */
[----:B------:R-:W-:Y:S01]  /*0a00*/  UMOV UR6, 0x20 ;  /* 0x0000002000067882 */ /* 0x000fe20000000000 */
[----:B------:R-:W-:Y:S02]  /*0a10*/  ULEA UR8, UR37, UR8, 0x18 ;  /* 0x0000000825087291 */ /* 0x000fe4000f8ec0ff */
[----:B---3--:R-:W-:-:S04]  /*0a20*/  UIADD3 UR12, UPT, UPT, -UR6, 0x100000, URZ ;  /* 0x00100000060c7890 */ /* 0x008fc8000fffe1ff */
[----:B------:R-:W-:Y:S02]  /*0a30*/  USHF.L.U32 UR13, UR12, 0xb, URZ ;  /* 0x0000000b0c0d7899 */ /* 0x000fe400080006ff */
[----:B------:R-:W-:Y:S01]  /*0a40*/  USHF.L.U32 UR12, UR12, 0x1, URZ ;  /* 0x000000010c0c7899 */ /* 0x000fe200080006ff */
[----:B------:R-:W-:Y:S01]  /*0a50*/  ELECT P1, URZ, PT ;  /* 0x0000000000ff782f */ /* 0x000fe20003820000 */
[----:B------:R-:W2:Y:S10]  /*0a60*/  FENCE.VIEW.ASYNC.S ;  /* 0x00000000000073c6 */ /* 0x000eb40000000000 */
[----:B--2---:R2:W3:Y:S01]  /*0a70*/  SYNCS.EXCH.64 URZ, [UR8+0x150], UR12 ;  /* 0x0001500c08ff75b2 */ /* 0x0044e20008000100 */
[----:B------:R2:W1:Y:S01]  /*0a80*/  SYNCS.EXCH.64 URZ, [UR8+0x158], UR12 ;  /* 0x0001580c08ff75b2 */ /* 0x0004620008000100 */
[----:B------:R-:W-:Y:S01]  /*0a90*/  NOP ;  /* 0x0000000000007918 */ /* 0x000fe20000000000 */
.L_x_12:
[----:B------:R-:W4:Y:S01]  /*0aa0*/  SHFL.IDX PT, R0, R240, RZ, 0x1f ;  /* 0x00001ffff0007589 */ /* 0x000f2200000e0000 */
[----:B------:R-:W-:Y:S01]  /*0ab0*/  NOP ;  /* 0x0000000000007918 */ /* 0x000fe20000000000 */
[----:B----4-:R-:W-:-:S13]  /*0ac0*/  ISETP.NE.AND P1, PT, R0, 0x4, PT ;  /* 0x000000040000780c */ /* 0x010fda0003f25270 */
[----:B------:R-:W-:Y:S05]  /*0ad0*/  @P1 BRA `(.L_x_13) ;  /* 0x0000000000481947 */ /* 0x000fea0003800000 */
[----:B---3--:R-:W-:Y:S01]  /*0ae0*/  UMOV UR9, 0x1a0 ;  /* 0x000001a000097882 */ /* 0x008fe20000000000 */
[----:B--2---:R-:W-:Y:S01]  /*0af0*/  UMOV UR8, 0x400 ;  /* 0x0000040000087882 */ /* 0x004fe20000000000 */
[----:B------:R-:W-:Y:S01]  /*0b00*/  USEL UR9, UR9, 0x1e0, UP5 ;  /* 0x000001e009097887 */ /* 0x000fe2000a800000 */
        /* <DEDUP_REMOVED lines=9> */
[----:B------:R-:W2:Y:S02]  /*0ba0*/  FENCE.VIEW.ASYNC.S ;  /* 0x00000000000073c6 */ /* 0x000ea40000000000 */
[----:B--2---:R4:W2:Y:S08]  /*0bb0*/  SYNCS.EXCH.64 URZ, [UR8+0x160], UR12 ;  /* 0x0001600c08ff75b2 */ /* 0x0048b00008000100 */
[----:B------:R4:W3:Y:S01]  /*0bc0*/  SYNCS.EXCH.64 URZ, [UR8+0x170], UR14 ;  /* 0x0001700e08ff75b2 */ /* 0x0008e20008000100 */
[----:B------:R4:W1:Y:S01]  /*0bd0*/  SYNCS.EXCH.64 URZ, [UR8+0x168], UR12 ;  /* 0x0001680c08ff75b2 */ /* 0x0008620008000100 */
[----:B------:R4:W1:Y:S02]  /*0be0*/  SYNCS.EXCH.64 URZ, [UR8+0x178], UR14 ;  /* 0x0001780e08ff75b2 */ /* 0x0008640008000100 */
[----:B----4-:R-:W-:Y:S01]  /*0bf0*/  NOP ;  /* 0x0000000000007918 */ /* 0x010fe20000000000 */
.L_x_13:
[----:B------:R-:W4:Y:S01]  /*0c00*/  SHFL.IDX PT, R0, R240, RZ, 0x1f ;  /* 0x00001ffff0007589 */ /* 0x000f2200000e0000 */
[----:B------:R-:W-:Y:S01]  /*0c10*/  NOP ;  /* 0x0000000000007918 */ /* 0x000fe20000000000 */
[----:B----4-:R-:W-:-:S13]  /*0c20*/  ISETP.NE.AND P1, PT, R0, 0x5, PT ;  /* 0x000000050000780c */ /* 0x010fda0003f25270 */
[----:B------:R-:W-:Y:S05]  /*0c30*/  @P1 BRA `(.L_x_14) ;  /* 0x0000000000541947 */ /* 0x000fea0003800000 */
[----:B---3--:R-:W-:Y:S01]  /*0c40*/  UMOV UR9, 0x400 ;  /* 0x0000040000097882 */ /* 0x008fe20000000000 */
[----:B--2---:R-:W-:Y:S01]  /*0c50*/  UMOV UR8, 0x1 ;  /* 0x0000000100087882 */ /* 0x004fe20000000000 */
        /* <DEDUP_REMOVED lines=13> */
[----:B------:R4:W1:Y:S01]  /*0d30*/  SYNCS.EXCH.64 URZ, [UR9+0x1a8], UR14 ;  /* 0x0001a80e09ff75b2 */ /* 0x0008620008000100 */
[----:B------:R4:W1:Y:S01]  /*0d40*/  SYNCS.EXCH.64 URZ, [UR9+0x190], UR12 ;  /* 0x0001900c09ff75b2 */ /* 0x0008620008000100 */
[----:B------:R4:W1:Y:S01]  /*0d50*/  SYNCS.EXCH.64 URZ, [UR9+0x1b0], UR14 ;  /* 0x0001b00e09ff75b2 */ /* 0x0008620008000100 */
[----:B------:R4:W1:Y:S01]  /*0d60*/  SYNCS.EXCH.64 URZ, [UR9+0x198], UR12 ;  /* 0x0001980c09ff75b2 */ /* 0x0008620008000100 */
[----:B------:R4:W1:Y:S02]  /*0d70*/  SYNCS.EXCH.64 URZ, [UR9+0x1b8], UR14 ;  /* 0x0001b80e09ff75b2 */ /* 0x0008640008000100 */
[----:B----4-:R-:W-:Y:S01]  /*0d80*/  NOP ;  /* 0x0000000000007918 */ /* 0x010fe20000000000 */
.L_x_14:
[----:B------:R-:W4:Y:S01]  /*0d90*/  SHFL.IDX PT, R0, R240, RZ, 0x1f ;  /* 0x00001ffff0007589 */ /* 0x000f2200000e0000 */
[----:B------:R-:W-:Y:S01]  /*0da0*/  ISETP.NE.OR P0, PT, RZ, UR10, !P0 ;  /* 0x0000000aff007c0c */ /* 0x000fe2000c705670 */
[----:B------:R-:W-:Y:S01]  /*0db0*/  NOP ;  /* 0x0000000000007918 */ /* 0x000fe20000000000 */
[----:B----4-:R-:W-:-:S13]  /*0dc0*/  ISETP.NE.AND P1, PT, R0, 0x3, PT ;  /* 0x000000030000780c */ /* 0x010fda0003f25270 */
[----:B------:R-:W-:Y:S05]  /*0dd0*/  @P1 BRA `(.L_x_15) ;  /* 0x0000000000341947 */ /* 0x000fea0003800000 */
[----:B--2---:R-:W-:Y:S01]  /*0de0*/  UMOV UR8, 0x400 ;  /* 0x0000040000087882 */ /* 0x004fe20000000000 */
[----:B------:R-:W-:Y:S01]  /*0df0*/  UMOV UR6, 0x20 ;  /* 0x0000002000067882 */ /* 0x000fe20000000000 */
[----:B------:R-:W-:Y:S02]  /*0e00*/  ULEA UR8, UR37, UR8, 0x18 ;  /* 0x0000000825087291 */ /* 0x000fe4000f8ec0ff */
[----:B---3--:R-:W-:-:S04]  /*0e10*/  UIADD3 UR12, UPT, UPT, -UR6, 0x100000, URZ ;  /* 0x00100000060c7890 */ /* 0x008fc8000fffe1ff */
[----:B------:R-:W-:Y:S02]  /*0e20*/  USHF.L.U32 UR13, UR12, 0xb, URZ ;  /* 0x0000000b0c0d7899 */ /* 0x000fe400080006ff */
[----:B------:R-:W-:Y:S01]  /*0e30*/  USHF.L.U32 UR12, UR12, 0x1, URZ ;  /* 0x000000010c0c7899 */ /* 0x000fe200080006ff */
[----:B------:R-:W-:Y:S01]  /*0e40*/  ELECT P1, URZ, PT ;  /* 0x0000000000ff782f */ /* 0x000fe20003820000 */
[----:B------:R-:W2:Y:S10]  /*0e50*/  FENCE.VIEW.ASYNC.S ;  /* 0x00000000000073c6 */ /* 0x000eb40000000000 */
[----:B--2---:R4:W2:Y:S01]  /*0e60*/  SYNCS.EXCH.64 URZ, [UR8+0x1c0], UR12 ;  /* 0x0001c00c08ff75b2 */ /* 0x0048a20008000100 */
[----:B------:R4:W3:Y:S01]  /*0e70*/  SYNCS.EXCH.64 URZ, [UR8+0x1d0], UR12 ;  /* 0x0001d00c08ff75b2 */ /* 0x0008e20008000100 */
[----:B------:R4:W1:Y:S01]  /*0e80*/  SYNCS.EXCH.64 URZ, [UR8+0x1c8], UR12 ;  /* 0x0001c80c08ff75b2 */ /* 0x0008620008000100 */
[----:B------:R4:W1:Y:S02]  /*0e90*/  SYNCS.EXCH.64 URZ, [UR8+0x1d8], UR12 ;  /* 0x0001d80c08ff75b2 */ /* 0x0008640008000100 */
[----:B----4-:R-:W-:Y:S01]  /*0ea0*/  NOP ;  /* 0x0000000000007918 */ /* 0x010fe20000000000 */
.L_x_15:
[----:B------:R-:W-:Y:S01]  /*0eb0*/  VOTEU.ALL UP1, P0 ;  /* 0x0000000000ff7886 */ /* 0x000fe20000020000 */
[----:B--2---:R-:W2:Y:S01]  /*0ec0*/  LDCU UR8, c[0x0][0x36c] ;  /* 0x00006d80ff0877ac */ /* 0x004ea20008000800 */
[----:B------:R-:W-:Y:S01]  /*0ed0*/  NOP ;  /* 0x0000000000007918 */ /* 0x000fe20000000000 */
[----:B------:R-:W-:Y:S01]  /*0ee0*/  LOP3.LUT R10, R238, 0x1f, RZ, 0xc0, !PT ;  /* 0x0000001fee0a7812 */ /* 0x000fe200078ec0ff */
[----:B---3--:R-:W-:Y:S01]  /*0ef0*/  UMOV UR12, 0x20 ;  /* 0x00000020000c7882 */ /* 0x008fe20000000000 */
[----:B------:R-:W-:Y:S01]  /*0f00*/  @!UP1 UMOV UR6, 0x400 ;  /* 0x0000040000069882 */ /* 0x000fe20000000000 */
[----:B------:R-:W-:-:S04]  /*0f10*/  @!UP1 UIADD3 UR12, UPT, UPT, -UR12, 0x100000, URZ ;  /* 0x001000000c0c9890 */ /* 0x000fc8000fffe1ff */
[----:B------:R-:W-:Y:S02]  /*0f20*/  @!UP1 USHF.L.U32 UR13, UR12, 0xb, URZ ;  /* 0x0000000b0c0d9899 */ /* 0x000fe400080006ff */
[----:B------:R-:W-:Y:S02]  /*0f30*/  @!UP1 USHF.L.U32 UR12, UR12, 0x1, URZ ;  /* 0x000000010c0c9899 */ /* 0x000fe400080006ff */
[----:B------:R-:W-:Y:S01]  /*0f40*/  @!UP1 ULEA UR6, UR37, UR6, 0x18 ;  /* 0x0000000625069291 */ /* 0x000fe2000f8ec0ff */
[----:B------:R-:W-:Y:S01]  /*0f50*/  VOTEU.ALL UP1, P0 ;  /* 0x0000000000ff7886 */ /* 0x000fe20000020000 */
[----:B------:R-:W-:Y:S01]  /*0f60*/  UISETP.NE.AND UP4, UPT, UR10, URZ, UPT ;  /* 0x000000ff0a00728c */ /* 0x000fe2000bf85270 */
[----:B------:R-:W3:Y:S09]  /*0f70*/  FENCE.VIEW.ASYNC.S ;  /* 0x00000000000073c6 */ /* 0x000ef20000000000 */
[----:B---3--:R3:W4:Y:S01]  /*0f80*/  @!UP1 SYNCS.EXCH.64 URZ, [UR6+0x1e0], UR12 ;  /* 0x0001e00c06ff95b2 */ /* 0x0087220008000100 */
[----:B--2---:R-:W-:-:S09]  /*0f90*/  UISETP.EQ.U32.AND UP1, UPT, UR8, 0x1, UPT ;  /* 0x000000010800788c */ /* 0x004fd2000bf22070 */
[----:B------:R-:W-:Y:S05]  /*0fa0*/  BRA.U !UP1, `(.L_x_16) ;  /* 0x0000000109087547 */ /* 0x000fea000b800000 */
[----:B-1--4-:R-:W-:Y:S01]  /*0fb0*/  UCGABAR_ARV ;  /* 0x00000000000079c7 */ /* 0x012fe20008000000 */
[----:B------:R-:W-:Y:S05]  /*0fc0*/  BRA `(.L_x_17) ;  /* 0x0000000000047947 */ /* 0x000fea0003800000 */
.L_x_16:
[----:B-1--4-:R-:W-:Y:S01]  /*0fd0*/  NOP ;  /* 0x0000000000007918 */ /* 0x012fe20000000000 */
.L_x_17:
[----:B------:R-:W1:Y:S01]  /*0fe0*/  S2R R235, SR_CTAID.Y ;  /* 0x0000000000eb7919 */ /* 0x000e620000002600 */
[----:B------:R-:W-:-:S05]  /*0ff0*/  CS2R.32 R234, SR_CgaSize ;  /* 0x0000000000ea7805 */ /* 0x000fca0000008a00 */
[----:B------:R-:W-:-:S05]  /*1000*/  IMAD R234, R234, -0xa0, RZ ;  /* 0xffffff60eaea7824 */ /* 0x000fca00078e02ff */
[----:B---3--:R-:W-:-:S14]  /*1010*/  R2UR UR6, R234 ;  /* 0x00000000ea0672ca */ /* 0x008fdc00000e0000 */
[----:B------:R-:W2:Y:S01]  /*1020*/  LDCU UR6, c[0x0][UR6+0x2b4] ;  /* 0x00005680060677ac */ /* 0x000ea20008000800 */
[----:B------:R-:W-:-:S05]  /*1030*/  CS2R.32 R0, SR_CgaSize ;  /* 0x0000000000007805 */ /* 0x000fca0000008a00 */
[----:B------:R-:W-:-:S06]  /*1040*/  IMAD R0, R0, -0xa0, RZ ;  /* 0xffffff6000007824 */ /* 0x000fcc00078e02ff */
[----:B------:R-:W3:Y:S01]  /*1050*/  LDC R0, c[0x0][R0+0x2a4] ;  /* 0x0000a90000007b82 */ /* 0x000ee20000000800 */
[----:B------:R-:W-:Y:S01]  /*1060*/  PRMT R8, RZ, 0x7610, R8 ;  /* 0x00007610ff087816 */ /* 0x000fe20000000008 */
[----:B------:R-:W4:Y:S01]  /*1070*/  S2R R9, SR_CTAID.X ;  /* 0x0000000000097919 */ /* 0x000f220000002500 */
[----:B------:R-:W-:-:S05]  /*1080*/  CS2R.32 R234, SR_CgaSize ;  /* 0x0000000000ea7805 */ /* 0x000fca0000008a00 */
[----:B------:R-:W-:-:S05]  /*1090*/  IMAD R234, R234, -0xa0, RZ ;  /* 0xffffff60eaea7824 */ /* 0x000fca00078e02ff */
[----:B------:R-:W-:-:S14]  /*10a0*/  R2UR UR8, R234 ;  /* 0x00000000ea0872ca */ /* 0x000fdc00000e0000 */
[----:B------:R-:W3:Y:S01]  /*10b0*/  LDCU UR8, c[0x0][UR8+0x2b0] ;  /* 0x00005600080877ac */ /* 0x000ee20008000800 */
[----:B------:R-:W-:Y:S01]  /*10c0*/  UISETP.NE.AND UP2, UPT, UR10, 0x2, UPT ;  /* 0x000000020a00788c */ /* 0x000fe2000bf45270 */
[----:B------:R-:W2:Y:S01]  /*10d0*/  LDC R11, c[0x0][0xb24] ;  /* 0x0002c900ff0b7b82 */ /* 0x000ea20000000800 */
[----:B------:R-:W-:-:S05]  /*10e0*/  CS2R.32 R2, SR_CgaSize ;  /* 0x0000000000027805 */ /* 0x000fca0000008a00 */
[----:B------:R-:W-:-:S06]  /*10f0*/  IMAD R2, R2, -0xa0, RZ ;  /* 0xffffff6002027824 */ /* 0x000fcc00078e02ff */
[----:B------:R-:W3:Y:S08]  /*1100*/  LDC R2, c[0x0][R2+0x2a0] ;  /* 0x0000a80002027b82 */ /* 0x000ef00000000800 */
[----:B------:R-:W3:Y:S01]  /*1110*/  LDC R129, c[0x0][0xb24] ;  /* 0x0002c900ff817b82 */ /* 0x000ee20000000800 */
[----:B-1----:R-:W-:-:S07]  /*1120*/  I2FP.F32.U32 R232, R235 ;  /* 0x000000eb00e87245 */ /* 0x002fce0000201000 */
[----:B------:R-:W1:Y:S01]  /*1130*/  S2UR UR36, SR_CTAID.Z ;  /* 0x00000000002479c3 */ /* 0x000e620000002700 */
[----:B--2---:R-:W-:Y:S01]  /*1140*/  ISETP.GE.AND P0, PT, R11, 0x1, PT ;  /* 0x000000010b00780c */ /* 0x004fe20003f06270 */
[----:B----4-:R-:W-:Y:S01]  /*1150*/  IMAD.MOV.U32 R234, RZ, RZ, R9 ;  /* 0x000000ffffea7224 */ /* 0x010fe200078e0009 */
[----:B------:R-:W-:Y:S01]  /*1160*/  I2FP.F32.U32 R233, R9 ;  /* 0x0000000900e97245 */ /* 0x000fe20000201000 */
[----:B------:R-:W-:Y:S01]  /*1170*/  FMUL R232, R232, UR6 ;  /* 0x00000006e8e87c20 */ /* 0x000fe20008400000 */
[----:B------:R-:W2:Y:S03]  /*1180*/  LDCU UR6, c[0x0][0xb30] ;  /* 0x00016600ff0677ac */ /* 0x000ea60008000800 */
[----:B---3--:R-:W-:Y:S02]  /*1190*/  FMUL R233, R233, UR8 ;  /* 0x00000008e9e97c20 */ /* 0x008fe40008400000 */
[----:B------:R-:W3:Y:S08]  /*11a0*/  F2I.U32.TRUNC.NTZ R232, R232 ;  /* 0x000000e800e87305 */ /* 0x000ef0000020f000 */
[----:B------:R-:W4:Y:S01]  /*11b0*/  F2I.U32.TRUNC.NTZ R233, R233 ;  /* 0x000000e900e97305 */ /* 0x000f22000020f000 */
[----:B--2---:R-:W-:Y:S01]  /*11c0*/  UISETP.NE.AND UP3, UPT, UR6, 0x1, UPT ;  /* 0x000000010600788c */ /* 0x004fe2000bf65270 */
[----:B---3--:R-:W-:-:S05]  /*11d0*/  IADD3 R232, PT, PT, -R232, RZ, RZ ;  /* 0x000000ffe8e87210 */ /* 0x008fca0007ffe1ff */
[----:B------:R-:W-:Y:S01]  /*11e0*/  IMAD R232, R0, R232, R235 ;  /* 0x000000e800e87224 */ /* 0x000fe200078e02eb */
[----:B------:R-:W-:Y:S01]  /*11f0*/  PRMT R0, RZ, 0x7610, R0 ;  /* 0x00007610ff007816 */ /* 0x000fe20000000000 */
[----:B----4-:R-:W-:-:S04]  /*1200*/  IMAD.MOV R233, RZ, RZ, -R233 ;  /* 0x000000ffffe97224 */ /* 0x010fc800078e0ae9 */
[----:B------:R-:W-:Y:S01]  /*1210*/  IMAD R233, R2, R233, R9 ;  /* 0x000000e902e97224 */ /* 0x000fe200078e0209 */
[----:B-1----:R-:W-:Y:S06]  /*1220*/  BRA.U UP4, `(.L_x_18) ;  /* 0x0000000104247547 */ /* 0x002fec000b800000 */
[----:B------:R-:W-:Y:S01]  /*1230*/  ISETP.NE.AND P1, PT, R232, RZ, PT ;  /* 0x000000ffe800720c */ /* 0x000fe20003f25270 */
[----:B------:R-:W-:Y:S01]  /*1240*/  IMAD.MOV.U32 R0, RZ, RZ, 0x3 ;  /* 0x00000003ff007424 */ /* 0x000fe200078e00ff */
[C---:B------:R-:W-:Y:S02]  /*1250*/  LOP3.LUT R2, R233.reuse, 0xfffffffe, RZ, 0xc0, !PT ;  /* 0xfffffffee9027812 */ /* 0x040fe400078ec0ff */
[----:B------:R-:W-:Y:S02]  /*1260*/  ISETP.LT.U32.OR P1, PT, R233, 0x2, !P1 ;  /* 0x00000002e900780c */ /* 0x000fe40004f21470 */
[----:B------:R-:W-:Y:S02]  /*1270*/  SHF.L.U32 R0, R0, R2, RZ ;  /* 0x0000000200007219 */ /* 0x000fe400000006ff */
[----:B------:R-:W-:Y:S02]  /*1280*/  SEL R4, RZ, 0x1, !P1 ;  /* 0x00000001ff047807 */ /* 0x000fe40004800000 */
[----:B------:R-:W-:-:S05]  /*1290*/  SEL R3, RZ, 0x2, !P1 ;  /* 0x00000002ff037807 */ /* 0x000fca0004800000 */
[----:B------:R-:W-:-:S05]  /*12a0*/  IMAD.IADD R3, R4, 0x1, R3 ;  /* 0x0000000104037824 */ /* 0x000fca00078e0203 */
[----:B------:R-:W-:Y:S02]  /*12b0*/  PRMT R8, R3, 0x7610, R8 ;  /* 0x0000761003087816 */ /* 0x000fe40000000008 */
.L_x_18:
[----:B------:R-:W-:Y:S05]  /*12c0*/  @!P0 BRA `(.L_x_19) ;  /* 0x0000000000b88947 */ /* 0x000fea0003800000 */
[----:B------:R-:W1:Y:S01]  /*12d0*/  LDC.64 R4, c[0x0][0xb18] ;  /* 0x0002c600ff047b82 */ /* 0x000e620000000a00 */
[----:B------:R-:W-:-:S07]  /*12e0*/  ISETP.NE.AND P0, PT, R11, 0x1, PT ;  /* 0x000000010b00780c */ /* 0x000fce0003f05270 */
[----:B------:R-:W2:Y:S08]  /*12f0*/  LDC R234, c[0x0][0xb0c] ;  /* 0x0002c300ffea7b82 */ /* 0x000eb00000000800 */
[----:B------:R-:W3:Y:S08]  /*1300*/  LDC R14, c[0x0][0x370] ;  /* 0x0000dc00ff0e7b82 */ /* 0x000ef00000000800 */
[----:B------:R-:W4:Y:S01]  /*1310*/  LDC R13, c[0x0][0x374] ;  /* 0x0000dd00ff0d7b82 */ /* 0x000f220000000800 */
[----:B-1----:R-:W-:-:S07]  /*1320*/  ISETP.NE.AND P1, PT, R4, 0x1, PT ;  /* 0x000000010400780c */ /* 0x002fce0003f25270 */
[----:B------:R-:W3:Y:S01]  /*1330*/  LDC.64 R6, c[0x0][0xb10] ;  /* 0x0002c400ff067b82 */ /* 0x000ee20000000a00 */
[----:B--2---:R-:W-:-:S07]  /*1340*/  ISETP.NE.AND P2, PT, R234, 0x1, PT ;  /* 0x00000001ea00780c */ /* 0x004fce0003f45270 */
[----:B------:R-:W1:Y:S08]  /*1350*/  LDC R12, c[0x0][0xb20] ;  /* 0x0002c800ff0c7b82 */ /* 0x000e700000000800 */
[----:B------:R-:W2:Y:S01]  /*1360*/  LDC.64 R2, c[0x0][0xb28] ;  /* 0x0002ca00ff027b82 */ /* 0x000ea20000000a00 */
[----:B----4-:R-:W-:-:S04]  /*1370*/  IMAD.HI.U32 R15, R13, R5, RZ ;  /* 0x000000050d0f7227 */ /* 0x010fc800078e00ff */
[----:B------:R-:W-:-:S04]  /*1380*/  IMAD.HI.U32 R5, R235, R5, RZ ;  /* 0x00000005eb057227 */ /* 0x000fc800078e00ff */
[----:B---3--:R-:W-:-:S05]  /*1390*/  IMAD.HI.U32 R16, R14, R6, RZ ;  /* 0x000000060e107227 */ /* 0x008fca00078e00ff */
[-C--:B------:R-:W-:Y:S01]  /*13a0*/  @P2 SHF.R.U32.HI R14, RZ, R7.reuse, R16 ;  /* 0x00000007ff0e2219 */ /* 0x080fe20000011610 */
[----:B------:R-:W-:Y:S01]  /*13b0*/  IMAD.HI.U32 R16, R9, R6, RZ ;  /* 0x0000000609107227 */ /* 0x000fe200078e00ff */
[-C--:B-1----:R-:W-:Y:S02]  /*13c0*/  @P1 SHF.R.U32.HI R13, RZ, R12.reuse, R15 ;  /* 0x0000000cff0d1219 */ /* 0x082fe4000001160f */
[----:B------:R-:W-:Y:S02]  /*13d0*/  SHF.R.U32.HI R5, RZ, R12, R5 ;  /* 0x0000000cff057219 */ /* 0x000fe40000011605 */
[----:B------:R-:W-:Y:S02]  /*13e0*/  SHF.R.U32.HI R16, RZ, R7, R16 ;  /* 0x00000007ff107219 */ /* 0x000fe40000011610 */
[----:B------:R-:W-:Y:S01]  /*13f0*/  SEL R5, R235, R5, !P1 ;  /* 0x00000005eb057207 */ /* 0x000fe20004800000 */
[----:B--2---:R-:W-:Y:S01]  /*1400*/  IMAD.HI.U32 R15, R13, R2, RZ ;  /* 0x000000020d0f7227 */ /* 0x004fe200078e00ff */
[----:B------:R-:W-:-:S03]  /*1410*/  SEL R16, R9, R16, !P2 ;  /* 0x0000001009107207 */ /* 0x000fc60005000000 */
[----:B------:R-:W-:Y:S01]  /*1420*/  IMAD.HI.U32 R6, R14, R2, RZ ;  /* 0x000000020e067227 */ /* 0x000fe200078e00ff */
[----:B------:R-:W-:-:S04]  /*1430*/  @P0 SHF.R.U32.HI R13, RZ, R3, R15 ;  /* 0x00000003ff0d0219 */ /* 0x000fc8000001160f */
[----:B------:R-:W-:Y:S01]  /*1440*/  @P0 SHF.R.U32.HI R14, RZ, R3, R6 ;  /* 0x00000003ff0e0219 */ /* 0x000fe20000011606 */
[----:B------:R-:W-:-:S04]  /*1450*/  IMAD R13, R13, R11, RZ ;  /* 0x0000000b0d0d7224 */ /* 0x000fc800078e02ff */
[----:B------:R-:W-:Y:S01]  /*1460*/  IMAD R6, R14, R11, RZ ;  /* 0x0000000b0e067224 */ /* 0x000fe200078e02ff */
[----:B------:R-:W-:-:S04]  /*1470*/  ISETP.GE.AND P1, PT, R5, R13, PT ;  /* 0x0000000d0500720c */ /* 0x000fc80003f26270 */
[----:B------:R-:W-:Y:S01]  /*1480*/  ISETP.GE.OR P1, PT, R16, R6, P1 ;  /* 0x000000061000720c */ /* 0x000fe20000f26670 */
[----:B------:R-:W-:-:S05]  /*1490*/  IMAD.HI.U32 R6, R5, R2, RZ ;  /* 0x0000000205067227 */ /* 0x000fca00078e00ff */
[----:B------:R-:W-:-:S04]  /*14a0*/  SHF.R.U32.HI R6, RZ, R3, R6 ;  /* 0x00000003ff067219 */ /* 0x000fc80000011606 */
[----:B------:R-:W-:-:S03]  /*14b0*/  SEL R6, R5, R6, !P0 ;  /* 0x0000000605067207 */ /* 0x000fc60004000000 */
[----:B------:R-:W-:Y:S01]  /*14c0*/  @!P1 IMAD.HI.U32 R7, R16, R2, RZ ;  /* 0x0000000210079227 */ /* 0x000fe200078e00ff */
[----:B------:R-:W-:-:S04]  /*14d0*/  IADD3 R2, PT, PT, -R6, RZ, RZ ;  /* 0x000000ff06027210 */ /* 0x000fc80007ffe1ff */
[----:B------:R-:W-:Y:S01]  /*14e0*/  @!P1 SHF.R.U32.HI R3, RZ, R3, R7 ;  /* 0x00000003ff039219 */ /* 0x000fe20000011607 */
[----:B------:R-:W-:Y:S01]  /*14f0*/  IMAD R2, R11, R2, R5 ;  /* 0x000000020b027224 */ /* 0x000fe200078e0205 */
[----:B------:R-:W-:Y:S02]  /*1500*/  IADD3 R7, PT, PT, -R5, RZ, RZ ;  /* 0x000000ff05077210 */ /* 0x000fe40007ffe1ff */
[----:B------:R-:W-:-:S03]  /*1510*/  @!P1 SEL R3, R16, R3, !P0 ;  /* 0x0000000310039207 */ /* 0x000fc60004000000 */
[----:B------:R-:W-:Y:S02]  /*1520*/  IMAD R7, R4, R7, R235 ;  /* 0x0000000704077224 */ /* 0x000fe400078e02eb */
[--C-:B------:R-:W-:Y:S02]  /*1530*/  @!P1 IMAD.IADD R6, R6, 0x1, -R3.reuse ;  /* 0x0000000106069824 */ /* 0x100fe400078e0a03 */
[----:B------:R-:W-:Y:S01]  /*1540*/  @!P1 IMAD R3, R2, R14, R3 ;  /* 0x0000000e02039224 */ /* 0x000fe200078e0203 */
[----:B------:R-:W-:Y:S01]  /*1550*/  IADD3 R2, PT, PT, -R16, RZ, RZ ;  /* 0x000000ff10027210 */ /* 0x000fe20007ffe1ff */
[----:B------:R-:W-:Y:S02]  /*1560*/  @!P1 IMAD R5, R6, R11, R16 ;  /* 0x0000000b06059224 */ /* 0x000fe400078e0210 */
[----:B------:R-:W-:Y:S02]  /*1570*/  @!P1 IMAD.MOV.U32 R16, RZ, RZ, R3 ;  /* 0x000000ffff109224 */ /* 0x000fe400078e0003 */
[----:B------:R-:W-:-:S02]  /*1580*/  IMAD R2, R234, R2, R9 ;  /* 0x00000002ea027224 */ /* 0x000fc400078e0209 */
[----:B------:R-:W-:Y:S02]  /*1590*/  IMAD R235, R5, R4, R7 ;  /* 0x0000000405eb7224 */ /* 0x000fe400078e0207 */
[----:B------:R-:W-:Y:S02]  /*15a0*/  IMAD R234, R16, R234, R2 ;  /* 0x000000ea10ea7224 */ /* 0x000fe400078e0202 */
.L_x_19:
[----:B------:R-:W-:Y:S05]  /*15b0*/  BRA.U UP3, `(.L_x_20) ;  /* 0x0000000103407547 */ /* 0x000fea000b800000 */
[----:B------:R-:W1:Y:S08]  /*15c0*/  LDC.64 R4, c[0x0][0xb10] ;  /* 0x0002c400ff047b82 */ /* 0x000e700000000a00 */
[----:B------:R-:W2:Y:S08]  /*15d0*/  LDC.64 R2, c[0x0][0xb18] ;  /* 0x0002c600ff027b82 */ /* 0x000eb00000000a00 */
[----:B------:R-:W3:Y:S08]  /*15e0*/  LDC R6, c[0x0][0xb20] ;  /* 0x0002c800ff067b82 */ /* 0x000ef00000000800 */
[----:B------:R-:W4:Y:S01]  /*15f0*/  LDC R7, c[0x0][0xb0c] ;  /* 0x0002c300ff077b82 */ /* 0x000f220000000800 */
[----:B-1----:R-:W-:-:S05]  /*1600*/  IMAD.HI.U32 R4, R234, R4, RZ ;  /* 0x00000004ea047227 */ /* 0x002fca00078e00ff */
[----:B------:R-:W-:Y:S01]  /*1610*/  SHF.R.U32.HI R4, RZ, R5, R4 ;  /* 0x00000005ff047219 */ /* 0x000fe20000011604 */
[----:B--2---:R-:W-:Y:S01]  /*1620*/  IMAD.HI.U32 R3, R235, R3, RZ ;  /* 0x00000003eb037227 */ /* 0x004fe200078e00ff */
[----:B------:R-:W-:-:S04]  /*1630*/  ISETP.NE.AND P0, PT, R2, 0x1, PT ;  /* 0x000000010200780c */ /* 0x000fc80003f05270 */
[----:B---3--:R-:W-:-:S04]  /*1640*/  SHF.R.U32.HI R3, RZ, R6, R3 ;  /* 0x00000006ff037219 */ /* 0x008fc80000011603 */
[----:B------:R-:W-:Y:S02]  /*1650*/  SEL R3, R235, R3, !P0 ;  /* 0x00000003eb037207 */ /* 0x000fe40004000000 */
[----:B----4-:R-:W-:-:S04]  /*1660*/  ISETP.NE.AND P1, PT, R7, 0x1, PT ;  /* 0x000000010700780c */ /* 0x010fc80003f25270 */
[----:B------:R-:W-:-:S05]  /*1670*/  SEL R5, R234, R4, !P1 ;  /* 0x00000004ea057207 */ /* 0x000fca0004800000 */
[----:B------:R-:W-:Y:S02]  /*1680*/  IMAD.IADD R4, R3, 0x1, -R5 ;  /* 0x0000000103047824 */ /* 0x000fe400078e0a05 */
[----:B------:R-:W-:Y:S02]  /*1690*/  IMAD.IADD R3, R5, 0x1, -R3 ;  /* 0x0000000105037824 */ /* 0x000fe400078e0a03 */
[----:B------:R-:W-:Y:S02]  /*16a0*/  IMAD R234, R4, R7, R234 ;  /* 0x0000000704ea7224 */ /* 0x000fe400078e02ea */
[----:B------:R-:W-:Y:S02]  /*16b0*/  IMAD R235, R3, R2, R235 ;  /* 0x0000000203eb7224 */ /* 0x000fe400078e02eb */
.L_x_20:
[----:B------:R-:W-:Y:S05]  /*16c0*/  BRA.U !UP1, `(.L_x_21) ;  /* 0x00000001090c7547 */ /* 0x000fea000b800000 */
[----:B------:R-:W-:Y:S01]  /*16d0*/  UCGABAR_WAIT ;  /* 0x0000000000007dc7 */ /* 0x000fe20008000000 */
[----:B------:R-:W-:Y:S01]  /*16e0*/  CCTL.IVALL ;  /* 0x00000000ff00798f */ /* 0x000fe20002000000 */
[----:B------:R-:W-:Y:S05]  /*16f0*/  BRA `(.L_x_22) ;  /* 0x0000000000047947 */ /* 0x000fea0003800000 */
.L_x_21:
[----:B------:R-:W-:Y:S06]  /*1700*/  BAR.SYNC.DEFER_BLOCKING 0x0 ;  /* 0x0000000000007b1d */ /* 0x000fec0000010000 */
.L_x_22:
[----:B------:R-:W-:Y:S05]  /*1710*/  BRA.U UP2, `(.L_x_23) ;  /* 0x0000001902f07547 */ /* 0x000fea000b800000 */
[----:B------:R-:W1:Y:S01]  /*1720*/  LDCU UR15, c[0x0][0x38c] ;  /* 0x00007180ff0f77ac */ /* 0x000e620008000800 */
[----:B------:R-:W2:Y:S01]  /*1730*/  LDC R8, c[0x0][0x370] ;  /* 0x0000dc00ff087b82 */ /* 0x000ea20000000800 */
[C---:B------:R-:W-:Y:S02]  /*1740*/  IMAD.SHL.U32 R17, R9.reuse, 0x20, RZ ;  /* 0x0000002009117824 */ /* 0x040fe400078e00ff */
[----:B------:R-:W-:Y:S01]  /*1750*/  HFMA2 R15, -RZ, RZ, 0, 5.9604644775390625e-08 ;  /* 0x00000001ff0f7431 */ /* 0x000fe200000001ff */
[----:B------:R-:W-:Y:S01]  /*1760*/  UISETP.NE.AND UP1, UPT, UR10, URZ, UPT ;  /* 0x000000ff0a00728c */ /* 0x000fe2000bf25270 */
[----:B------:R-:W-:Y:S01]  /*1770*/  ISETP.NE.AND P4, PT, R10, RZ, P5 ;  /* 0x000000ff0a00720c */ /* 0x000fe20002f85270 */
[----:B------:R-:W-:Y:S01]  /*1780*/  IMAD.SHL.U32 R16, R9, 0x80, RZ ;  /* 0x0000008009107824 */ /* 0x000fe200078e00ff */
[----:B------:R-:W-:Y:S01]  /*1790*/  CS2R R12, SRZ ;  /* 0x00000000000c7805 */ /* 0x000fe2000001ff00 */
[----:B------:R-:W-:Y:S01]  /*17a0*/  IMAD.MOV.U32 R14, RZ, RZ, RZ ;  /* 0x000000ffff0e7224 */ /* 0x000fe200078e00ff */
[----:B------:R-:W3:Y:S01]  /*17b0*/  LDC R0, c[0x0][0x374] ;  /* 0x0000dd00ff007b82 */ /* 0x000ee20000000800 */
[----:B------:R-:W-:Y:S01]  /*17c0*/  MOV R11, 0x1 ;  /* 0x00000001000b7802 */ /* 0x000fe20000000f00 */
[----:B------:R-:W4:Y:S01]  /*17d0*/  LDCU.64 UR24, c[0x0][0x348] ;  /* 0x00006900ff1877ac */ /* 0x000f220008000a00 */
[----:B------:R-:W-:Y:S01]  /*17e0*/  LOP3.LUT R17, R17, 0x20, RZ, 0xc0, !PT ;  /* 0x0000002011117812 */ /* 0x000fe200078ec0ff */
[----:B------:R-:W-:Y:S01]  /*17f0*/  USEL UR7, UR7, 0x2, UP1 ;  /* 0x0000000207077887 */ /* 0x000fe20008800000 */
[----:B------:R-:W-:Y:S01]  /*1800*/  UMOV UR13, URZ ;  /* 0x000000ff000d7c82 */ /* 0x000fe20008000000 */
[----:B-1----:R-:W-:-:S04]  /*1810*/  UIADD3 UR4, UPT, UPT, UR15, 0x3f, URZ ;  /* 0x0000003f0f047890 */ /* 0x002fc8000fffe0ff */
[----:B------:R-:W-:-:S04]  /*1820*/  USHF.R.S32.HI UR22, URZ, 0x1f, UR4 ;  /* 0x0000001fff167899 */ /* 0x000fc80008011404 */
[----:B------:R-:W-:Y:S02]  /*1830*/  ULEA.HI UR22, UR22, UR4, URZ, 0x6 ;  /* 0x0000000416167291 */ /* 0x000fe4000f8f30ff */
[----:B------:R-:W-:Y:S02]  /*1840*/  UIADD3 UR4, UPT, UPT, UR15, -0x1, URZ ;  /* 0xffffffff0f047890 */ /* 0x000fe4000fffe0ff */
[----:B------:R-:W-:Y:S02]  /*1850*/  USHF.R.S32.HI UR22, URZ, 0x6, UR22 ;  /* 0x00000006ff167899 */ /* 0x000fe40008011416 */
[----:B------:R-:W-:Y:S02]  /*1860*/  UISETP.GE.U32.AND UP2, UPT, UR4, -0x7f, UPT ;  /* 0xffffff810400788c */ /* 0x000fe4000bf46070 */
[----:B------:R-:W-:Y:S02]  /*1870*/  UISETP.LT.U32.AND UP0, UPT, UR22, 0x14, UPT ;  /* 0x000000141600788c */ /* 0x000fe4000bf01070 */
[----:B------:R-:W-:-:S02]  /*1880*/  UIADD3 UR15, UPT, UPT, UR15, 0x7e, URZ ;  /* 0x0000007e0f0f7890 */ /* 0x000fc4000fffe0ff */
[----:B------:R-:W-:-:S04]  /*1890*/  USEL UR21, UR22, 0x14, UP0 ;  /* 0x0000001416157887 */ /* 0x000fc80008000000 */
[----:B------:R-:W-:Y:S02]  /*18a0*/  UIADD3 UR6, UPT, UPT, UR21, -0x1, URZ ;  /* 0xffffffff15067890 */ /* 0x000fe4000fffe0ff */
[----:B------:R-:W-:Y:S02]  /*18b0*/  @UP2 UIADD3 UR6, UPT, UPT, UR21, URZ, URZ ;  /* 0x000000ff15062290 */ /* 0x000fe4000fffe0ff */
[----:B------:R-:W-:Y:S02]  /*18c0*/  UIADD3 UR14, UPT, UPT, UR22, -UR21, URZ ;  /* 0x80000015160e7290 */ /* 0x000fe4000fffe0ff */
[----:B------:R-:W-:Y:S02]  /*18d0*/  UIADD3 UR5, UPT, UPT, UR6, 0x1, URZ ;  /* 0x0000000106057890 */ /* 0x000fe4000fffe0ff */
[----:B--2-4-:R-:W-:-:S12]  /*18e0*/  UIADD3 UR6, UPT, UPT, -UR6, URZ, URZ ;  /* 0x000000ff06067290 */ /* 0x014fd8000fffe1ff */
.L_x_43:
[----:B------:R-:W-:Y:S01]  /*18f0*/  UISETP.NE.AND UP0, UPT, UR37, URZ, UPT ;  /* 0x000000ff2500728c */ /* 0x000fe2000bf05270 */
[----:B------:R-:W1:Y:S08]  /*1900*/  S2UR UR37, SR_CgaCtaId ;  /* 0x00000000002579c3 */ /* 0x000e700000008800 */
[----:B------:R-:W-:Y:S05]  /*1910*/  BRA.U UP0, `(.L_x_24) ;  /* 0x0000000100347547 */ /* 0x000fea000b800000 */
[----:B------:R-:W2:Y:S01]  /*1920*/  S2R R2, SR_CgaCtaId ;  /* 0x0000000000027919 */ /* 0x000ea20000008800 */
[----:B------:R-:W-:-:S04]  /*1930*/  MOV R3, 0x400 ;  /* 0x0000040000037802 */ /* 0x000fc80000000f00 */
[----:B--2---:R-:W-:Y:S02]  /*1940*/  LEA R2, R2, R3, 0x18 ;  /* 0x0000000302027211 */ /* 0x004fe400078ec0ff */
[----:B------:R-:W-:-:S03]  /*1950*/  SHF.L.U32 R3, R11, 0x1f, RZ ;  /* 0x0000001f0b037819 */ /* 0x000fc600000006ff */
[----:B------:R-:W-:-:S04]  /*1960*/  IMAD R2, R12, 0x8, R2 ;  /* 0x000000080c027824 */ /* 0x000fc800078e0202 */
[----:B------:R-:W2:Y:S02]  /*1970*/  SYNCS.PHASECHK.TRANS64.TRYWAIT P0, [R2+URZ+0x1d0], R3 ;  /* 0x0001d003020075a7 */ /* 0x000ea400080011ff */
[----:B--2---:R-:W-:Y:S05]  /*1980*/  @!P0 BRA `(.L_x_25) ;  /* 0x000000c4006c8947 */ /* 0x004fea0003800000 */
.L_x_323:
[----:B------:R-:W-:Y:S01]  /*1990*/  VIADD R12, R12, 0x1 ;  /* 0x000000010c0c7836 */ /* 0x000fe20000000000 */
[----:B------:R2:W-:Y:S04]  /*19a0*/  SYNCS.ARRIVE.TRANS64.A1T0 RZ, [R2+URZ+0x1c0], RZ ;  /* 0x0001c0ff02ff79a7 */ /* 0x0005e800081000ff */
[----:B------:R-:W-:-:S04]  /*19b0*/  ISETP.NE.AND P0, PT, R12, 0x2, PT ;  /* 0x000000020c00780c */ /* 0x000fc80003f05270 */
[----:B------:R-:W-:Y:S02]  /*19c0*/  SEL R12, R12, RZ, P0 ;  /* 0x000000ff0c0c7207 */ /* 0x000fe40000000000 */
[----:B--2---:R-:W-:-:S04]  /*19d0*/  SEL R2, RZ, 0x1, P0 ;  /* 0x00000001ff027807 */ /* 0x004fc80000000000 */
[----:B------:R-:W-:-:S07]  /*19e0*/  LOP3.LUT R11, R11, R2, RZ, 0x3c, !PT ;  /* 0x000000020b0b7212 */ /* 0x000fce00078e3cff */
.L_x_24:
[----:B------:R-:W-:Y:S01]  /*19f0*/  UMOV UR4, 0x400 ;  /* 0x0000040000047882 */ /* 0x000fe20000000000 */
[----:B------:R-:W-:Y:S01]  /*1a00*/  SHF.L.U32 R2, R15, 0x1f, RZ ;  /* 0x0000001f0f027819 */ /* 0x000fe200000006ff */
[----:B-1----:R-:W-:Y:S01]  /*1a10*/  ULEA UR4, UR37, UR4, 0x18 ;  /* 0x0000000425047291 */ /* 0x002fe2000f8ec0ff */
[----:B------:R-:W-:Y:S01]  /*1a20*/  R2UR UR35, R16 ;  /* 0x00000000102372ca */ /* 0x000fe200000e0000 */
[----:B------:R-:W-:Y:S01]  /*1a30*/  UISETP.GE.U32.AND UP0, UPT, UR15, 0x7f, UPT ;  /* 0x0000007f0f00788c */ /* 0x000fe2000bf06070 */
[----:B------:R-:W-:Y:S01]  /*1a40*/  R2UR UR11, R17 ;  /* 0x00000000110b72ca */ /* 0x000fe200000e0000 */
[----:B------:R-:W-:Y:S01]  /*1a50*/  ULEA UR8, UR13, UR4, 0x3 ;  /* 0x000000040d087291 */ /* 0x000fe2000f8e18ff */
[----:B------:R-:W-:-:S08]  /*1a60*/  UMOV UR23, URZ ;  /* 0x000000ff00177c82 */ /* 0x000fd00008000000 */
[----:B------:R1:W2:Y:S01]  /*1a70*/  SYNCS.PHASECHK.TRANS64.TRYWAIT P0, [UR8+0xa0], R2 ;  /* 0x0000a002ff0075a7 */ /* 0x0002a20008001108 */
[----:B------:R-:W-:-:S13]  /*1a80*/  R2UR UR8, R235 ;  /* 0x00000000eb0872ca */ /* 0x000fda00000e0000 */
[----:B------:R-:W-:Y:S01]  /*1a90*/  ULEA UR11, UR8, UR11, 0x6 ;  /* 0x0000000b080b7291 */ /* 0x000fe2000f8e30ff */
[----:B-1----:R-:W-:-:S05]  /*1aa0*/  LEA.HI R2, R234, R234, RZ, 0x1 ;  /* 0x000000eaea027211 */ /* 0x002fca00078f08ff */
[----:B------:R-:W-:-:S05]  /*1ab0*/  IMAD.SHL.U32 R2, R2, 0x80, RZ ;  /* 0x0000008002027824 */ /* 0x000fca00078e00ff */
[----:B------:R-:W-:-:S04]  /*1ac0*/  LOP3.LUT R2, R2, 0xffffff00, RZ, 0xc0, !PT ;  /* 0xffffff0002027812 */ /* 0x000fc800078ec0ff */
[----:B------:R-:W-:-:S13]  /*1ad0*/  R2UR UR9, R2 ;  /* 0x00000000020972ca */ /* 0x000fda00000e0000 */
[----:B------:R-:W-:Y:S01]  /*1ae0*/  ULOP3.LUT UR35, UR9, 0x80, UR35, 0xf8, !UPT ;  /* 0x0000008009237892 */ /* 0x000fe2000f8ef823 */
[----:B------:R-:W-:Y:S11]  /*1af0*/  BRA.U !UP0, `(.L_x_26) ;  /* 0x0000000108c07547 */ /* 0x000ff6000b800000 */
[----:B------:R-:W-:Y:S01]  /*1b00*/  UMOV UR16, UR6 ;  /* 0x0000000600107c82 */ /* 0x000fe20008000000 */
[----:B------:R-:W-:Y:S01]  /*1b10*/  UMOV UR17, UR13 ;  /* 0x0000000d00117c82 */ /* 0x000fe20008000000 */
[----:B------:R-:W-:-:S05]  /*1b20*/  UMOV UR34, URZ ;  /* 0x000000ff00227c82 */ /* 0x000fca0008000000 */
.L_x_32:
[----:B------:R-:W-:Y:S01]  /*1b30*/  ULEA UR33, UR17, UR4, 0x3 ;  /* 0x0000000411217291 */ /* 0x000fe2000f8e18ff */
[----:B------:R-:W-:Y:S01]  /*1b40*/  @P5 MOV R3, 0x5000 ;  /* 0x0000500000035802 */ /* 0x000fe20000000f00 */
[----:B-12-4-:R-:W-:Y:S10]  /*1b50*/  @P0 BRA `(.L_x_27) ;  /* 0x00000000000c0947 */ /* 0x016ff40003800000 */
[----:B------:R-:W-:-:S04]  /*1b60*/  SHF.L.U32 R4, R15, 0x1f, RZ ;  /* 0x0000001f0f047819 */ /* 0x000fc800000006ff */
[----:B------:R-:W1:Y:S02]  /*1b70*/  SYNCS.PHASECHK.TRANS64.TRYWAIT P0, [UR33+0xa0], R4 ;  /* 0x0000a004ff0075a7 */ /* 0x000e640008001121 */
[----:B-1----:R-:W-:Y:S05]  /*1b80*/  @!P0 BRA `(.L_x_28) ;  /* 0x000000c400008947 */ /* 0x002fea0003800000 */
.L_x_27:
[----:B------:R2:W-:Y:S01]  /*1b90*/  @P5 SYNCS.ARRIVE.TRANS64 RZ, [UR33], R3 ;  /* 0x00000003ffff59a7 */ /* 0x0005e20008000021 */
[----:B------:R-:W-:Y:S02]  /*1ba0*/  ULOP3.LUT UR8, UR7, 0x2, URZ, 0xfc, !UPT ;  /* 0x0000000207087892 */ /* 0x000fe4000f8efcff */
[----:B------:R-:W-:Y:S02]  /*1bb0*/  UIADD3 UR16, UPT, UPT, UR16, 0x1, URZ ;  /* 0x0000000110107890 */ /* 0x000fe4000fffe0ff */
[----:B------:R-:W-:Y:S02]  /*1bc0*/  UISETP.NE.AND UP0, UPT, UR8, 0x2, UPT ;  /* 0x000000020800788c */ /* 0x000fe4000bf05270 */
[----:B------:R-:W-:-:S07]  /*1bd0*/  UISETP.NE.AND UP2, UPT, UR16, 0x1, UPT ;  /* 0x000000011000788c */ /* 0x000fce000bf45270 */
[----:B------:R-:W-:Y:S05]  /*1be0*/  BRA.U UP0, `(.L_x_29) ;  /* 0x0000000100047547 */ /* 0x000fea000b800000 */
[----:B------:R-:W-:Y:S05]  /*1bf0*/  BPT.TRAP 0x1 ;  /* 0x000000040000795c */ /* 0x000fea0000300000 */
.L_x_29:
[----:B------:R-:W-:Y:S04]  /*1c00*/  BSSY.RECONVERGENT B0, `(.L_x_30) ;  /* 0x0000003000007945 */ /* 0x000fe80003800200 */
[----:B------:R-:W-:Y:S05]  /*1c10*/  @!P4 BRA `(.L_x_31) ;  /* 0x000000000004c947 */ /* 0x000fea0003800000 */
[----:B------:R-:W-:Y:S05]  /*1c20*/  BPT.TRAP 0x1 ;  /* 0x000000040000795c */ /* 0x000fea0000300000 */
.L_x_31:
[----:B------:R-:W-:Y:S05]  /*1c30*/  BSYNC.RECONVERGENT B0 ;  /* 0x0000000000007941 */ /* 0x000fea0003800200 */
.L_x_30:
[----:B------:R-:W-:Y:S02]  /*1c40*/  UIADD3 UR13, UPT, UPT, UR17, 0x1, URZ ;  /* 0x00000001110d7890 */ /* 0x000fe4000fffe0ff */
[----:B------:R-:W-:Y:S02]  /*1c50*/  ULEA UR32, UR17, UR4, 0xd ;  /* 0x0000000411207291 */ /* 0x000fe4000f8e68ff */
[----:B------:R-:W-:Y:S02]  /*1c60*/  UISETP.NE.AND UP0, UPT, UR13, 0x14, UPT ;  /* 0x000000140d00788c */ /* 0x000fe4000bf05270 */
[----:B------:R-:W-:Y:S02]  /*1c70*/  UIADD3 UR28, UP1, UPT, UR24, 0x80, URZ ;  /* 0x00000080181c7890 */ /* 0x000fe4000ff3e0ff */
[----:B------:R-:W-:Y:S02]  /*1c80*/  USEL UR9, URZ, 0x1, UP0 ;  /* 0x00000001ff097887 */ /* 0x000fe40008000000 */
[----:B------:R-:W-:-:S02]  /*1c90*/  USEL UR13, UR13, URZ, UP0 ;  /* 0x000000ff0d0d7287 */ /* 0x000fc40008000000 */
[----:B------:R-:W-:Y:S02]  /*1ca0*/  UIADD3 UR26, UP0, UPT, UR24, 0x180, URZ ;  /* 0x00000180181a7890 */ /* 0x000fe4000ff1e0ff */
[----:B------:R-:W-:Y:S01]  /*1cb0*/  ULEA UR8, UR13, UR4, 0x3 ;  /* 0x000000040d087291 */ /* 0x000fe2000f8e18ff */
[----:B------:R-:W-:Y:S01]  /*1cc0*/  LOP3.LUT R15, R15, UR9, RZ, 0x3c, !PT ;  /* 0x000000090f0f7c12 */ /* 0x000fe2000f8e3cff */
[----:B------:R-:W-:Y:S02]  /*1cd0*/  ULOP3.LUT UR33, UR33, 0xfefffff8, URZ, 0xc0, !UPT ;  /* 0xfefffff821217892 */ /* 0x000fe4000f8ec0ff */
[----:B------:R-:W-:Y:S01]  /*1ce0*/  UIADD3.X UR29, UPT, UPT, URZ, UR25, URZ, UP1, !UPT ;  /* 0x00000019ff1d7290 */ /* 0x000fe20008ffe4ff */
[----:B-1----:R-:W-:Y:S01]  /*1cf0*/  SHF.L.U32 R2, R15, 0x1f, RZ ;  /* 0x0000001f0f027819 */ /* 0x002fe200000006ff */
[----:B------:R-:W-:Y:S02]  /*1d00*/  UIADD3 UR32, UPT, UPT, UR32, 0x4600, URZ ;  /* 0x0000460020207890 */ /* 0x000fe4000fffe0ff */
[----:B------:R-:W-:Y:S01]  /*1d10*/  UIADD3.X UR27, UPT, UPT, URZ, UR25, URZ, UP0, !UPT ;  /* 0x00000019ff1b7290 */ /* 0x000fe200087fe4ff */
[----:B------:R1:W4:Y:S01]  /*1d20*/  SYNCS.PHASECHK.TRANS64.TRYWAIT P0, [UR8+0xa0], R2 ;  /* 0x0000a002ff0075a7 */ /* 0x0003220008001108 */
[----:B------:R-:W-:Y:S01]  /*1d30*/  ULEA UR8, UR17, UR4, 0xb ;  /* 0x0000000411087291 */ /* 0x000fe2000f8e58ff */
[----:B------:R-:W-:Y:S01]  /*1d40*/  UMOV UR18, 0x0 ;  /* 0x0000000000127882 */ /* 0x000fe20000000000 */
[----:B------:R-:W-:-:S02]  /*1d50*/  UMOV UR19, 0x10000000 ;  /* 0x1000000000137882 */ /* 0x000fc40000000000 */
[----:B------:R-:W-:Y:S01]  /*1d60*/  UIADD3 UR8, UPT, UPT, UR8, 0x2c600, URZ ;  /* 0x0002c60008087890 */ /* 0x000fe2000fffe0ff */
[----:B------:R2:W-:Y:S01]  /*1d70*/  UTMALDG.3D.2CTA [UR32], [UR28], desc[UR18] ;  /* 0x000012201c0075b4 */ /* 0x0005e20008211000 */
[----:B------:R-:W-:Y:S01]  /*1d80*/  UMOV UR10, UR34 ;  /* 0x00000022000a7c82 */ /* 0x000fe20008000000 */
[----:B------:R-:W-:Y:S01]  /*1d90*/  UMOV UR12, UR36 ;  /* 0x00000024000c7c82 */ /* 0x000fe20008000000 */
[----:B------:R-:W-:Y:S01]  /*1da0*/  UMOV UR9, UR33 ;  /* 0x0000002100097c82 */ /* 0x000fe20008000000 */
[----:B------:R-:W-:Y:S01]  /*1db0*/  UMOV UR23, UR5 ;  /* 0x0000000500177c82 */ /* 0x000fe20008000000 */
[----:B------:R-:W-:-:S03]  /*1dc0*/  UMOV UR17, UR13 ;  /* 0x0000000d00117c82 */ /* 0x000fc60008000000 */
[----:B------:R1:W-:Y:S01]  /*1dd0*/  UTMALDG.3D.2CTA [UR8], [UR26], desc[UR18] ;  /* 0x000012081a0075b4 */ /* 0x0003e20008211000 */
[----:B--2---:R-:W-:Y:S01]  /*1de0*/  UIADD3 UR34, UPT, UPT, UR34, 0x40, URZ ;  /* 0x0000004022227890 */ /* 0x004fe2000fffe0ff */
[----:B------:R-:W-:Y:S11]  /*1df0*/  BRA.U UP2, `(.L_x_32) ;  /* 0xfffffffd024c7547 */ /* 0x000ff6000b83ffff */
.L_x_26:
[----:B--2-4-:R-:W-:Y:S01]  /*1e00*/  PLOP3.LUT P0, PT, PT, PT, UP5, 0x80, 0x8 ;  /* 0x000000000008781c */ /* 0x014fe20003f0f058 */
[----:B-1----:R-:W-:Y:S01]  /*1e10*/  ULEA UR8, UR13, UR4, 0x3 ;  /* 0x000000040d087291 */ /* 0x002fe2000f8e18ff */
[----:B------:R-:W-:Y:S01]  /*1e20*/  SHF.L.U32 R2, R15, 0x1f, RZ ;  /* 0x0000001f0f027819 */ /* 0x000fe200000006ff */
[----:B------:R-:W-:-:S10]  /*1e30*/  UISETP.GT.AND UP0, UPT, UR22, UR21, UPT ;  /* 0x000000151600728c */ /* 0x000fd4000bf04270 */
[----:B------:R-:W-:Y:S01]  /*1e40*/  @!P0 SYNCS.ARRIVE.TRANS64.A1T0 RZ, [UR4+0x158], RZ ;  /* 0x000158ffffff89a7 */ /* 0x000fe20008100004 */
[----:B------:R1:W2:Y:S01]  /*1e50*/  SYNCS.PHASECHK.TRANS64.TRYWAIT P0, [UR8+0xa0], R2 ;  /* 0x0000a002ff0075a7 */ /* 0x0002a20008001108 */
[----:B------:R-:W-:Y:S05]  /*1e60*/  BRA.U !UP0, `(.L_x_33) ;  /* 0x0000000108c07547 */ /* 0x000fea000b800000 */
[----:B------:R-:W-:Y:S01]  /*1e70*/  UIADD3 UR26, UPT, UPT, UR14, UR23, URZ ;  /* 0x000000170e1a7290 */ /* 0x000fe2000fffe0ff */
[----:B------:R-:W-:-:S11]  /*1e80*/  UMOV UR27, UR13 ;  /* 0x0000000d001b7c82 */ /* 0x000fd60008000000 */
.L_x_39:
[----:B------:R-:W-:Y:S01]  /*1e90*/  ULEA UR17, UR27, UR4, 0x3 ;  /* 0x000000041b117291 */ /* 0x000fe2000f8e18ff */
[----:B--2---:R-:W-:Y:S01]  /*1ea0*/  @P5 MOV R3, 0x5000 ;  /* 0x0000500000035802 */ /* 0x004fe20000000f00 */
[----:B-12---:R-:W-:Y:S10]  /*1eb0*/  @P0 BRA `(.L_x_34) ;  /* 0x00000000000c0947 */ /* 0x006ff40003800000 */
[----:B------:R-:W-:-:S04]  /*1ec0*/  SHF.L.U32 R4, R15, 0x1f, RZ ;  /* 0x0000001f0f047819 */ /* 0x000fc800000006ff */
[----:B------:R-:W2:Y:S02]  /*1ed0*/  SYNCS.PHASECHK.TRANS64.TRYWAIT P0, [UR17+0xa0], R4 ;  /* 0x0000a004ff0075a7 */ /* 0x000ea40008001111 */
[----:B--2---:R-:W-:Y:S05]  /*1ee0*/  @!P0 BRA `(.L_x_35) ;  /* 0x000000c000408947 */ /* 0x004fea0003800000 */
.L_x_34:
[----:B------:R2:W-:Y:S01]  /*1ef0*/  @P5 SYNCS.ARRIVE.TRANS64 RZ, [UR17], R3 ;  /* 0x00000003ffff59a7 */ /* 0x0005e20008000011 */
[----:B------:R-:W-:-:S04]  /*1f00*/  ULOP3.LUT UR8, UR7, 0x2, URZ, 0xfc, !UPT ;  /* 0x0000000207087892 */ /* 0x000fc8000f8efcff */
[----:B------:R-:W-:-:S09]  /*1f10*/  UISETP.NE.AND UP0, UPT, UR8, 0x2, UPT ;  /* 0x000000020800788c */ /* 0x000fd2000bf05270 */
[----:B------:R-:W-:Y:S05]  /*1f20*/  BRA.U UP0, `(.L_x_36) ;  /* 0x0000000100047547 */ /* 0x000fea000b800000 */
[----:B------:R-:W-:Y:S05]  /*1f30*/  BPT.TRAP 0x1 ;  /* 0x000000040000795c */ /* 0x000fea0000300000 */
.L_x_36:
[----:B------:R-:W-:Y:S04]  /*1f40*/  BSSY.RECONVERGENT B0, `(.L_x_37) ;  /* 0x0000003000007945 */ /* 0x000fe80003800200 */
[----:B------:R-:W-:Y:S05]  /*1f50*/  @!P4 BRA `(.L_x_38) ;  /* 0x000000000004c947 */ /* 0x000fea0003800000 */
[----:B------:R-:W-:Y:S05]  /*1f60*/  BPT.TRAP 0x1 ;  /* 0x000000040000795c */ /* 0x000fea0000300000 */
.L_x_38:
[----:B------:R-:W-:Y:S05]  /*1f70*/  BSYNC.RECONVERGENT B0 ;  /* 0x0000000000007941 */ /* 0x000fea0003800200 */
.L_x_37:
        /* <DEDUP_REMOVED lines=9> */
[----:B------:R-:W-:Y:S02]  /*2010*/  USHF.L.U32 UR18, UR23, 0x6, URZ ;  /* 0x0000000617127899 */ /* 0x000fe400080006ff */
[----:B------:R-:W-:Y:S01]  /*2020*/  ULOP3.LUT UR17, UR17, 0xfefffff8, URZ, 0xc0, !UPT ;  /* 0xfefffff811117892 */ /* 0x000fe2000f8ec0ff */
[----:B-1----:R-:W-:Y:S01]  /*2030*/  SHF.L.U32 R2, R15, 0x1f, RZ ;  /* 0x0000001f0f027819 */ /* 0x002fe200000006ff */
[----:B------:R-:W-:Y:S02]  /*2040*/  UIADD3 UR16, UPT, UPT, UR16, 0x4600, URZ ;  /* 0x0000460010107890 */ /* 0x000fe4000fffe0ff */
[----:B------:R-:W-:Y:S01]  /*2050*/  UIADD3.X UR33, UPT, UPT, URZ, UR25, URZ, UP1, !UPT ;  /* 0x00000019ff217290 */ /* 0x000fe20008ffe4ff */
[----:B------:R4:W1:Y:S01]  /*2060*/  SYNCS.PHASECHK.TRANS64.TRYWAIT P0, [UR8+0xa0], R2 ;  /* 0x0000a002ff0075a7 */ /* 0x0008620008001108 */
[----:B------:R-:W-:-:S02]  /*2070*/  ULEA UR8, UR27, UR4, 0xb ;  /* 0x000000041b087291 */ /* 0x000fc4000f8e58ff */
[----:B------:R-:W-:Y:S02]  /*2080*/  UIADD3.X UR31, UPT, UPT, URZ, UR25, URZ, UP0, !UPT ;  /* 0x00000019ff1f7290 */ /* 0x000fe400087fe4ff */
[----:B------:R-:W-:Y:S01]  /*2090*/  UIADD3 UR8, UPT, UPT, UR8, 0x2c600, URZ ;  /* 0x0002c60008087890 */ /* 0x000fe2000fffe0ff */
[----:B------:R-:W-:Y:S01]  /*20a0*/  UMOV UR28, 0x0 ;  /* 0x00000000001c7882 */ /* 0x000fe20000000000 */
[----:B------:R-:W-:Y:S01]  /*20b0*/  UMOV UR29, 0x10000000 ;  /* 0x10000000001d7882 */ /* 0x000fe20000000000 */
[----:B------:R-:W-:Y:S01]  /*20c0*/  UMOV UR19, UR35 ;  /* 0x0000002300137c82 */ /* 0x000fe20008000000 */
[----:B------:R-:W-:Y:S01]  /*20d0*/  UMOV UR20, UR36 ;  /* 0x0000002400147c82 */ /* 0x000fe20008000000 */
[----:B------:R-:W-:Y:S01]  /*20e0*/  UMOV UR12, UR36 ;  /* 0x00000024000c7c82 */ /* 0x000fe20008000000 */
[----:B------:R-:W-:Y:S01]  /*20f0*/  UMOV UR9, UR17 ;  /* 0x0000001100097c82 */ /* 0x000fe20008000000 */
[----:B------:R-:W-:Y:S01]  /*2100*/  UMOV UR10, UR18 ;  /* 0x00000012000a7c82 */ /* 0x000fe20008000000 */
[----:B------:R4:W-:Y:S01]  /*2110*/  UTMALDG.3D.2CTA [UR16], [UR32], desc[UR28] ;  /* 0x00001c10200075b4 */ /* 0x0009e20008211000 */
[----:B------:R-:W-:Y:S01]  /*2120*/  UIADD3 UR23, UPT, UPT, UR23, 0x1, URZ ;  /* 0x0000000117177890 */ /* 0x000fe2000fffe0ff */
[----:B------:R-:W-:-:S03]  /*2130*/  UMOV UR27, UR13 ;  /* 0x0000000d001b7c82 */ /* 0x000fc60008000000 */
[----:B------:R-:W-:Y:S01]  /*2140*/  UISETP.NE.AND UP0, UPT, UR23, UR26, UPT ;  /* 0x0000001a1700728c */ /* 0x000fe2000bf05270 */
[----:B------:R4:W-:Y:S08]  /*2150*/  UTMALDG.3D.2CTA [UR8], [UR30], desc[UR28] ;  /* 0x00001c081e0075b4 */ /* 0x0009f00008211000 */
[----:B----4-:R-:W-:Y:S05]  /*2160*/  BRA.U UP0, `(.L_x_39) ;  /* 0xfffffffd00487547 */ /* 0x010fea000b83ffff */
.L_x_33:
[C---:B-1----:R-:W-:Y:S01]  /*2170*/  LEA R2, R14.reuse, UR4, 0x3 ;  /* 0x000000040e027c11 */ /* 0x042fe2000f8e18ff */
[----:B------:R-:W-:Y:S01]  /*2180*/  NOP ;  /* 0x0000000000007918 */ /* 0x000fe20000000000 */
[----:B--2---:R-:W-:Y:S02]  /*2190*/  SHF.L.U32 R3, R13, 0x1f, RZ ;  /* 0x0000001f0d037819 */ /* 0x004fe400000006ff */
[----:B------:R-:W-:Y:S02]  /*21a0*/  LEA R4, R14, UR4, 0x4 ;  /* 0x000000040e047c11 */ /* 0x000fe4000f8e20ff */
[----:B------:R-:W1:Y:S02]  /*21b0*/  SYNCS.PHASECHK.TRANS64.TRYWAIT P0, [R2+URZ+0x160], R3 ;  /* 0x00016003020075a7 */ /* 0x000e6400080011ff */
[----:B-1----:R-:W-:Y:S05]  /*21c0*/  @!P0 BRA `(.L_x_40) ;  /* 0x000000bc00a08947 */ /* 0x002fea0003800000 */
.L_x_326:
[----:B------:R-:W2:Y:S01]  /*21d0*/  LDS.128 R4, [R4+0x1f0] ;  /* 0x0001f00004047984 */ /* 0x000ea20000000c00 */
[----:B------:R-:W-:Y:S01]  /*21e0*/  ISETP.GE.AND P0, PT, R129, 0x1, PT ;  /* 0x000000018100780c */ /* 0x000fe20003f06270 */
[----:B-1----:R-:W-:Y:S01]  /*21f0*/  VIADD R2, R2, 0x170 ;  /* 0x0000017002027836 */ /* 0x002fe20000000000 */
[----:B------:R-:W-:Y:S01]  /*2200*/  @!PT LDS RZ, [RZ] ;  /* 0x00000000fffff984 */ /* 0x000fe20000000800 */
[----:B------:R-:W-:Y:S01]  /*2210*/  @!PT LDS RZ, [RZ] ;  /* 0x00000000fffff984 */ /* 0x000fe20000000800 */
[----:B------:R-:W-:Y:S01]  /*2220*/  @!PT LDS RZ, [RZ] ;  /* 0x00000000fffff984 */ /* 0x000fe20000000800 */
[----:B------:R-:W-:Y:S01]  /*2230*/  @!PT LDS RZ, [RZ] ;  /* 0x00000000fffff984 */ /* 0x000fe20000000800 */
[----:B------:R1:W-:Y:S06]  /*2240*/  MEMBAR.ALL.CTA ;  /* 0x0000000000007992 */ /* 0x0003ec0000008000 */
[----:B-1----:R-:W1:Y:S01]  /*2250*/  FENCE.VIEW.ASYNC.S ;  /* 0x00000000000073c6 */ /* 0x002e620000000000 */
[----:B------:R-:W-:-:S04]  /*2260*/  PRMT R2, RZ, 0x654, R2 ;  /* 0x00000654ff027816 */ /* 0x000fc80000000002 */
[----:B-1----:R1:W-:Y:S01]  /*2270*/  SYNCS.ARRIVE.TRANS64.RED.A1T0 RZ, [R2+URZ], RZ ;  /* 0x000000ff02ff79a7 */ /* 0x0023e200081004ff */
[----:B--2---:R-:W-:-:S13]  /*2280*/  LOP3.LUT P2, RZ, R6, 0x1, RZ, 0xc0, !PT ;  /* 0x0000000106ff7812 */ /* 0x004fda000784c0ff */
[----:B------:R-:W-:Y:S01]  /*2290*/  @P2 SHF.R.U32.HI R3, RZ, 0x10, R5 ;  /* 0x00000010ff032819 */ /* 0x000fe20000011605 */
[----:B------:R-:W-:Y:S01]  /*22a0*/  VOTEU.ANY UP0, P2 ;  /* 0x0000000000ff7886 */ /* 0x000fe20001000100 */
[----:B------:R-:W-:Y:S02]  /*22b0*/  @P2 MOV R10, R4 ;  /* 0x00000004000a2202 */ /* 0x000fe40000000f00 */
[----:B------:R-:W-:Y:S02]  /*22c0*/  @P2 R2UR.BROADCAST UR8, R3 ;  /* 0x00000000030822ca */ /* 0x000fe400008e0000 */
[----:B------:R-:W-:-:S11]  /*22d0*/  @P2 LOP3.LUT R9, R5, 0xffff, RZ, 0xc0, !PT ;  /* 0x0000ffff05092812 */ /* 0x000fd600078ec0ff */
[----:B------:R-:W-:Y:S01]  /*22e0*/  @UP0 UMOV UR36, UR8 ;  /* 0x0000000800240c82 */ /* 0x000fe20008000000 */
[----:B-1----:R-:W-:Y:S05]  /*22f0*/  @!P0 BRA `(.L_x_41) ;  /* 0x0000000000b88947 */ /* 0x002fea0003800000 */
[----:B------:R-:W3:Y:S01]  /*2300*/  LDC.64 R4, c[0x0][0xb18] ;  /* 0x0002c600ff047b82 */ /* 0x000ee20000000a00 */
[----:B------:R-:W-:-:S07]  /*2310*/  ISETP.NE.AND P3, PT, R129, 0x1, PT ;  /* 0x000000018100780c */ /* 0x000fce0003f65270 */
[----:B------:R-:W1:Y:S08]  /*2320*/  LDC.64 R6, c[0x0][0xb10] ;  /* 0x0002c400ff067b82 */ /* 0x000e700000000a00 */
[----:B------:R-:W2:Y:S08]  /*2330*/  LDC R18, c[0x0][0xb20] ;  /* 0x0002c800ff127b82 */ /* 0x000eb00000000800 */
[----:B------:R-:W4:Y:S01]  /*2340*/  LDC R19, c[0x0][0xb0c] ;  /* 0x0002c300ff137b82 */ /* 0x000f220000000800 */
[----:B---3--:R-:W-:Y:S01]  /*2350*/  IMAD.HI.U32 R21, R0, R5, RZ ;  /* 0x0000000500157227 */ /* 0x008fe200078e00ff */
[----:B------:R-:W-:-:S03]  /*2360*/  ISETP.NE.AND P0, PT, R4, 0x1, PT ;  /* 0x000000010400780c */ /* 0x000fc60003f05270 */
[----:B------:R-:W-:-:S03]  /*2370*/  IMAD.HI.U32 R5, R9, R5, RZ ;  /* 0x0000000509057227 */ /* 0x000fc600078e00ff */
[----:B------:R-:W3:Y:S01]  /*2380*/  LDC.64 R2, c[0x0][0xb28] ;  /* 0x0002ca00ff027b82 */ /* 0x000ee20000000a00 */
[----:B-1----:R-:W-:-:S04]  /*2390*/  IMAD.HI.U32 R22, R8, R6, RZ ;  /* 0x0000000608167227 */ /* 0x002fc800078e00ff */
[----:B------:R-:W-:Y:S01]  /*23a0*/  IMAD.HI.U32 R23, R10, R6, RZ ;  /* 0x000000060a177227 */ /* 0x000fe200078e00ff */
[----:B------:R-:W-:Y:S02]  /*23b0*/  SHF.R.U32.HI R22, RZ, R7, R22 ;  /* 0x00000007ff167219 */ /* 0x000fe40000011616 */
[-C--:B--2---:R-:W-:Y:S02]  /*23c0*/  SHF.R.U32.HI R21, RZ, R18.reuse, R21 ;  /* 0x00000012ff157219 */ /* 0x084fe40000011615 */
[----:B------:R-:W-:Y:S02]  /*23d0*/  SHF.R.U32.HI R5, RZ, R18, R5 ;  /* 0x00000012ff057219 */ /* 0x000fe40000011605 */
[----:B------:R-:W-:Y:S02]  /*23e0*/  SEL R21, R0, R21, !P0 ;  /* 0x0000001500157207 */ /* 0x000fe40004000000 */
[----:B------:R-:W-:Y:S02]  /*23f0*/  SHF.R.U32.HI R23, RZ, R7, R23 ;  /* 0x00000007ff177219 */ /* 0x000fe40000011617 */
[----:B----4-:R-:W-:-:S02]  /*2400*/  ISETP.NE.AND P1, PT, R19, 0x1, PT ;  /* 0x000000011300780c */ /* 0x010fc40003f25270 */
[----:B------:R-:W-:Y:S02]  /*2410*/  SEL R5, R9, R5, !P0 ;  /* 0x0000000509057207 */ /* 0x000fe40004000000 */
[----:B------:R-:W-:Y:S02]  /*2420*/  SEL R22, R8, R22, !P1 ;  /* 0x0000001608167207 */ /* 0x000fe40004800000 */
[----:B------:R-:W-:Y:S01]  /*2430*/  SEL R23, R10, R23, !P1 ;  /* 0x000000170a177207 */ /* 0x000fe20004800000 */
[----:B---3--:R-:W-:-:S04]  /*2440*/  IMAD.HI.U32 R20, R21, R2, RZ ;  /* 0x0000000215147227 */ /* 0x008fc800078e00ff */
        /* <DEDUP_REMOVED lines=10> */
[----:B------:R-:W-:-:S04]  /*24f0*/  @!P0 IMAD.HI.U32 R7, R23, R2, RZ ;  /* 0x0000000217078227 */ /* 0x000fc800078e00ff */
[----:B------:R-:W-:Y:S01]  /*2500*/  IMAD.MOV R2, RZ, RZ, -R6 ;  /* 0x000000ffff027224 */ /* 0x000fe200078e0a06 */
[----:B------:R-:W-:Y:S02]  /*2510*/  @!P0 SHF.R.U32.HI R3, RZ, R3, R7 ;  /* 0x00000003ff038219 */ /* 0x000fe40000011607 */
[----:B------:R-:W-:Y:S01]  /*2520*/  IADD3 R7, PT, PT, -R5, RZ, RZ ;  /* 0x000000ff05077210 */ /* 0x000fe20007ffe1ff */
[----:B------:R-:W-:Y:S01]  /*2530*/  IMAD R2, R129, R2, R5 ;  /* 0x0000000281027224 */ /* 0x000fe200078e0205 */
        /* <DEDUP_REMOVED lines=10> */
.L_x_41:
[----:B------:R-:W1:Y:S02]  /*25e0*/  LDCU UR8, c[0x0][0xb30] ;  /* 0x00016600ff0877ac */ /* 0x000e640008000800 */
[----:B-1----:R-:W-:-:S09]  /*25f0*/  UISETP.NE.AND UP0, UPT, UR8, 0x1, UPT ;  /* 0x000000010800788c */ /* 0x002fd2000bf05270 */
[----:B------:R-:W-:Y:S05]  /*2600*/  BRA.U UP0, `(.L_x_42) ;  /* 0x0000000100407547 */ /* 0x000fea000b800000 */
[----:B------:R-:W1:Y:S08]  /*2610*/  LDC.64 R4, c[0x0][0xb10] ;  /* 0x0002c400ff047b82 */ /* 0x000e700000000a00 */
[----:B------:R-:W2:Y:S08]  /*2620*/  LDC.64 R2, c[0x0][0xb18] ;  /* 0x0002c600ff027b82 */ /* 0x000eb00000000a00 */
[----:B------:R-:W4:Y:S08]  /*2630*/  LDC R6, c[0x0][0xb20] ;  /* 0x0002c800ff067b82 */ /* 0x000f300000000800 */
[----:B------:R-:W3:Y:S01]  /*2640*/  LDC R7, c[0x0][0xb0c] ;  /* 0x0002c300ff077b82 */ /* 0x000ee20000000800 */
[----:B-1----:R-:W-:-:S05]  /*2650*/  IMAD.HI.U32 R4, R10, R4, RZ ;  /* 0x000000040a047227 */ /* 0x002fca00078e00ff */
[----:B------:R-:W-:Y:S01]  /*2660*/  SHF.R.U32.HI R4, RZ, R5, R4 ;  /* 0x00000005ff047219 */ /* 0x000fe20000011604 */
[----:B--2---:R-:W-:Y:S01]  /*2670*/  IMAD.HI.U32 R3, R9, R3, RZ ;  /* 0x0000000309037227 */ /* 0x004fe200078e00ff */
[----:B------:R-:W-:-:S04]  /*2680*/  ISETP.NE.AND P0, PT, R2, 0x1, PT ;  /* 0x000000010200780c */ /* 0x000fc80003f05270 */
[----:B----4-:R-:W-:-:S04]  /*2690*/  SHF.R.U32.HI R3, RZ, R6, R3 ;  /* 0x00000006ff037219 */ /* 0x010fc80000011603 */
[----:B------:R-:W-:Y:S02]  /*26a0*/  SEL R3, R9, R3, !P0 ;  /* 0x0000000309037207 */ /* 0x000fe40004000000 */
[----:B---3--:R-:W-:-:S04]  /*26b0*/  ISETP.NE.AND P1, PT, R7, 0x1, PT ;  /* 0x000000010700780c */ /* 0x008fc80003f25270 */
[----:B------:R-:W-:-:S05]  /*26c0*/  SEL R4, R10, R4, !P1 ;  /* 0x000000040a047207 */ /* 0x000fca0004800000 */
[----:B------:R-:W-:Y:S02]  /*26d0*/  IMAD.IADD R5, R3, 0x1, -R4 ;  /* 0x0000000103057824 */ /* 0x000fe400078e0a04 */
[----:B------:R-:W-:Y:S02]  /*26e0*/  IMAD.IADD R3, R4, 0x1, -R3 ;  /* 0x0000000104037824 */ /* 0x000fe400078e0a03 */
[----:B------:R-:W-:Y:S02]  /*26f0*/  IMAD R10, R5, R7, R10 ;  /* 0x00000007050a7224 */ /* 0x000fe400078e020a */
[----:B------:R-:W-:-:S07]  /*2700*/  IMAD R9, R3, R2, R9 ;  /* 0x0000000203097224 */ /* 0x000fce00078e0209 */
.L_x_42:
[----:B------:R-:W-:Y:S01]  /*2710*/  VIADD R14, R14, 0x1 ;  /* 0x000000010e0e7836 */ /* 0x000fe20000000000 */
[----:B------:R-:W-:Y:S01]  /*2720*/  UPLOP3.LUT UP5, UPT, UPT, UPT, UPT, 0x80, 0x8 ;  /* 0x000000000008789c */ /* 0x000fe20003faf070 */
[----:B------:R-:W-:Y:S02]  /*2730*/  IMAD.IADD R234, R10, 0x1, R233 ;  /* 0x000000010aea7824 */ /* 0x000fe400078e02e9 */
[----:B------:R-:W-:Y:S01]  /*2740*/  IMAD.IADD R235, R9, 0x1, R232 ;  /* 0x0000000109eb7824 */ /* 0x000fe200078e02e8 */
[----:B------:R-:W-:-:S04]  /*2750*/  ISETP.NE.AND P0, PT, R14, 0x2, PT ;  /* 0x000000020e00780c */ /* 0x000fc80003f05270 */
[----:B------:R-:W-:Y:S02]  /*2760*/  SEL R2, RZ, 0x1, P0 ;  /* 0x00000001ff027807 */ /* 0x000fe40000000000 */
[----:B------:R-:W-:Y:S02]  /*2770*/  SEL R14, R14, RZ, P0 ;  /* 0x000000ff0e0e7207 */ /* 0x000fe40000000000 */
[----:B------:R-:W-:Y:S01]  /*2780*/  LOP3.LUT R13, R13, R2, RZ, 0x3c, !PT ;  /* 0x000000020d0d7212 */ /* 0x000fe200078e3cff */
[----:B------:R-:W-:Y:S06]  /*2790*/  @P2 BRA `(.L_x_43) ;  /* 0xfffffff000542947 */ /* 0x000fec000383ffff */
[----:B------:R-:W-:Y:S01]  /*27a0*/  UIADD3 UR4, UPT, UPT, UR4, 0xa0, URZ ;  /* 0x000000a004047890 */ /* 0x000fe2000fffe0ff */
[----:B------:R-:W-:-:S03]  /*27b0*/  SHF.L.U32 R2, R15, 0x1f, RZ ;  /* 0x0000001f0f027819 */ /* 0x000fc600000006ff */
[----:B------:R-:W-:-:S09]  /*27c0*/  ULEA UR5, UR13, UR4, 0x3 ;  /* 0x000000040d057291 */ /* 0x000fd2000f8e18ff */
[----:B------:R-:W1:Y:S02]  /*27d0*/  SYNCS.PHASECHK.TRANS64.TRYWAIT P0, [UR5], R2 ;  /* 0x00000002ff0075a7 */ /* 0x000e640008001105 */
[----:B-1----:R-:W-:Y:S05]  /*27e0*/  @!P0 BRA `(.L_x_44) ;  /* 0x000000b8002c8947 */ /* 0x002fea0003800000 */
.L_x_328:
[----:B------:R-:W-:-:S04]  /*27f0*/  UIADD3 UR6, UPT, UPT, UR13, 0x1, URZ ;  /* 0x000000010d067890 */ /* 0x000fc8000fffe0ff */
[----:B------:R-:W-:-:S04]  /*2800*/  UISETP.NE.AND UP0, UPT, UR6, 0x14, UPT ;  /* 0x000000140600788c */ /* 0x000fc8000bf05270 */
[----:B------:R-:W-:Y:S02]  /*2810*/  USEL UR7, URZ, 0x1, UP0 ;  /* 0x00000001ff077887 */ /* 0x000fe40008000000 */
[----:B------:R-:W-:-:S04]  /*2820*/  USEL UR6, UR6, URZ, UP0 ;  /* 0x000000ff06067287 */ /* 0x000fc80008000000 */
[----:B------:R-:W-:Y:S01]  /*2830*/  ULEA UR5, UR6, UR4, 0x3 ;  /* 0x0000000406057291 */ /* 0x000fe2000f8e18ff */
[----:B-1----:R-:W-:-:S04]  /*2840*/  LOP3.LUT R2, R15, UR7, RZ, 0x3c, !PT ;  /* 0x000000070f027c12 */ /* 0x002fc8000f8e3cff */
[----:B------:R-:W-:-:S04]  /*2850*/  SHF.L.U32 R3, R2, 0x1f, RZ ;  /* 0x0000001f02037819 */ /* 0x000fc800000006ff */
[----:B------:R-:W1:Y:S02]  /*2860*/  SYNCS.PHASECHK.TRANS64.TRYWAIT P0, [UR5], R3 ;  /* 0x00000003ff0075a7 */ /* 0x000e640008001105 */
[----:B-1----:R-:W-:Y:S05]  /*2870*/  @!P0 BRA `(.L_x_45) ;  /* 0x000000b800208947 */ /* 0x002fea0003800000 */
.L_x_330:
[----:B------:R-:W-:-:S04]  /*2880*/  UIADD3 UR6, UPT, UPT, UR6, 0x1, URZ ;  /* 0x0000000106067890 */ /* 0x000fc8000fffe0ff */
[----:B------:R-:W-:-:S04]  /*2890*/  UISETP.NE.AND UP0, UPT, UR6, 0x14, UPT ;  /* 0x000000140600788c */ /* 0x000fc8000bf05270 */
[----:B------:R-:W-:Y:S02]  /*28a0*/  USEL UR7, URZ, 0x1, UP0 ;  /* 0x00000001ff077887 */ /* 0x000fe40008000000 */
[----:B------:R-:W-:-:S04]  /*28b0*/  USEL UR6, UR6, URZ, UP0 ;  /* 0x000000ff06067287 */ /* 0x000fc80008000000 */
[----:B------:R-:W-:Y:S01]  /*28c0*/  ULEA UR5, UR6, UR4, 0x3 ;  /* 0x0000000406057291 */ /* 0x000fe2000f8e18ff */
[----:B------:R-:W-:-:S04]  /*28d0*/  LOP3.LUT R2, R2, UR7, RZ, 0x3c, !PT ;  /* 0x0000000702027c12 */ /* 0x000fc8000f8e3cff */
[----:B-1----:R-:W-:-:S04]  /*28e0*/  SHF.L.U32 R3, R2, 0x1f, RZ ;  /* 0x0000001f02037819 */ /* 0x002fc800000006ff */
[----:B------:R-:W1:Y:S02]  /*28f0*/  SYNCS.PHASECHK.TRANS64.TRYWAIT P0, [UR5], R3 ;  /* 0x00000003ff0075a7 */ /* 0x000e640008001105 */
[----:B-1----:R-:W-:Y:S05]  /*2900*/  @!P0 BRA `(.L_x_46) ;  /* 0x000000b800148947 */ /* 0x002fea0003800000 */
.L_x_332:
        /* <DEDUP_REMOVED lines=9> */
.L_x_334:
        /* <DEDUP_REMOVED lines=9> */
.L_x_336:
        /* <DEDUP_REMOVED lines=9> */
.L_x_338:
        /* <DEDUP_REMOVED lines=9> */
.L_x_340:
        /* <DEDUP_REMOVED lines=9> */
.L_x_342:
        /* <DEDUP_REMOVED lines=9> */
.L_x_344:
        /* <DEDUP_REMOVED lines=9> */
.L_x_346:
        /* <DEDUP_REMOVED lines=9> */
.L_x_348:
        /* <DEDUP_REMOVED lines=9> */
.L_x_350:
        /* <DEDUP_REMOVED lines=9> */
.L_x_352:
        /* <DEDUP_REMOVED lines=9> */
.L_x_354:
        /* <DEDUP_REMOVED lines=9> */
.L_x_356:
        /* <DEDUP_REMOVED lines=9> */
.L_x_358:
        /* <DEDUP_REMOVED lines=9> */
.L_x_360:
        /* <DEDUP_REMOVED lines=9> */
.L_x_362:
        /* <DEDUP_REMOVED lines=9> */
.L_x_364:
[----:B------:R-:W-:-:S04]  /*3210*/  UIADD3 UR6, UPT, UPT, UR6, 0x1, URZ ;  /* 0x0000000106067890 */ /* 0x000fc8000fffe0ff */
[----:B------:R-:W-:-:S04]  /*3220*/  UISETP.NE.AND UP0, UPT, UR6, 0x14, UPT ;  /* 0x000000140600788c */ /* 0x000fc8000bf05270 */
[----:B------:R-:W-:Y:S02]  /*3230*/  USEL UR5, URZ, 0x1, UP0 ;  /* 0x00000001ff057887 */ /* 0x000fe40008000000 */
[----:B------:R-:W-:-:S04]  /*3240*/  USEL UR6, UR6, URZ, UP0 ;  /* 0x000000ff06067287 */ /* 0x000fc80008000000 */
[----:B------:R-:W-:Y:S01]  /*3250*/  ULEA UR6, UR6, UR4, 0x3 ;  /* 0x0000000406067291 */ /* 0x000fe2000f8e18ff */
[----:B------:R-:W-:-:S04]  /*3260*/  LOP3.LUT R2, R2, UR5, RZ, 0x3c, !PT ;  /* 0x0000000502027c12 */ /* 0x000fc8000f8e3cff */
[----:B------:R-:W-:Y:S01]  /*3270*/  SHF.L.U32 R2, R2, 0x1f, RZ ;  /* 0x0000001f02027819 */ /* 0x000fe200000006ff */
[----:B-1-3--:R-:W-:-:S07]  /*3280*/  IMAD.U32 R0, RZ, RZ, UR6 ;  /* 0x00000006ff007e24 */ /* 0x00afce000f8e00ff */
.L_x_63:
[----:B-1----:R1:W2:Y:S02]  /*3290*/  SYNCS.PHASECHK.TRANS64.TRYWAIT P0, [R0+URZ], R2 ;  /* 0x00000002000075a7 */ /* 0x0022a400080011ff */
[----:B--2---:R-:W-:Y:S05]  /*32a0*/  @!P0 NANOSLEEP.SYNCS 0x989680 ;  /* 0x009896800000895d */ /* 0x004fea0003900000 */
[----:B------:R-:W2:Y:S02]  /*32b0*/  @!P0 SYNCS.PHASECHK.TRANS64 P0, [R0+URZ], R2 ;  /* 0x00000002000085a7 */ /* 0x000ea400080010ff */
[----:B--2---:R-:W-:Y:S05]  /*32c0*/  @P0 EXIT ;  /* 0x000000000000094d */ /* 0x004fea0003800000 */
[----:B------:R-:W-:Y:S05]  /*32d0*/  BRA `(.L_x_63) ;  /* 0xfffffffc00ec7947 */ /* 0x000fea000383ffff */
.L_x_23:
[----:B------:R-:W-:-:S04]  /*32e0*/  UISETP.NE.AND UP1, UPT, UR37, URZ, UPT ;  /* 0x000000ff2500728c */ /* 0x000fc8000bf25270 */
[----:B------:R-:W-:-:S09]  /*32f0*/  UISETP.NE.OR UP1, UPT, UR10, 0x1, UP1 ;  /* 0x000000010a00788c */ /* 0x000fd20008f25670 */
[----:B------:R-:W-:Y:S05]  /*3300*/  BRA.U UP1, `(.L_x_64) ;  /* 0x00000005014c7547 */ /* 0x000fea000b800000 */
[----:B------:R-:W-:Y:S01]  /*3310*/  HFMA2 R11, -RZ, RZ, 0, 0 ;  /* 0x00000000ff0b7431 */ /* 0x000fe200000001ff */
[----:B------:R-:W-:Y:S01]  /*3320*/  ISETP.GE.U32.AND P2, PT, R10, 0x2, PT ;  /* 0x000000020a00780c */ /* 0x000fe20003f46070 */
[----:B------:R-:W-:Y:S01]  /*3330*/  IMAD.MOV.U32 R12, RZ, RZ, 0x1 ;  /* 0x00000001ff0c7424 */ /* 0x000fe200078e00ff */
[----:B------:R-:W-:Y:S01]  /*3340*/  CS2R R8, SRZ ;  /* 0x0000000000087805 */ /* 0x000fe2000001ff00 */
[----:B------:R-:W-:Y:S01]  /*3350*/  IMAD.MOV.U32 R3, RZ, RZ, RZ ;  /* 0x000000ffff037224 */ /* 0x000fe200078e00ff */
[----:B------:R-:W-:Y:S01]  /*3360*/  UMOV UR4, 0x400 ;  /* 0x0000040000047882 */ /* 0x000fe20000000000 */
[----:B------:R-:W-:Y:S01]  /*3370*/  UMOV UR6, URZ ;  /* 0x000000ff00067c82 */ /* 0x000fe20008000000 */
[----:B------:R-:W-:-:S12]  /*3380*/  ULEA UR37, UR37, UR4, 0x18 ;  /* 0x0000000425257291 */ /* 0x000fd8000f8ec0ff */
.L_x_68:
[----:B------:R-:W-:Y:S02]  /*3390*/  LEA R0, R3, UR37, 0x3 ;  /* 0x0000002503007c11 */ /* 0x000fe4000f8e18ff */
[----:B------:R-:W-:-:S03]  /*33a0*/  SHF.L.U32 R4, R8, 0x1f, RZ ;  /* 0x0000001f08047819 */ /* 0x000fc600000006ff */
[----:B------:R-:W-:Y:S01]  /*33b0*/  VIADD R5, R0, 0x1d0 ;  /* 0x000001d000057836 */ /* 0x000fe20000000000 */
[----:B------:R-:W1:Y:S02]  /*33c0*/  SYNCS.PHASECHK.TRANS64.TRYWAIT P0, [R0+URZ+0x1c0], R4 ;  /* 0x0001c004000075a7 */ /* 0x000e6400080011ff */
[----:B-1----:R-:W-:Y:S05]  /*33d0*/  @!P0 BRA `(.L_x_65) ;  /* 0x000000b000f88947 */ /* 0x002fea0003800000 */
.L_x_365:
[----:B------:R-:W-:Y:S01]  /*33e0*/  ULEA UR5, UR6, UR37, 0x3 ;  /* 0x0000002506057291 */ /* 0x000fe2000f8e18ff */
[----:B-1----:R-:W-:Y:S01]  /*33f0*/  PRMT R0, RZ, 0x654, R5 ;  /* 0x00000654ff007816 */ /* 0x002fe20000000005 */
[----:B------:R-:W-:Y:S01]  /*3400*/  @!P2 IMAD.MOV.U32 R4, RZ, RZ, 0x10 ;  /* 0x00000010ff04a424 */ /* 0x000fe200078e00ff */
[----:B------:R-:W-:Y:S01]  /*3410*/  SHF.L.U32 R5, R12, 0x1f, RZ ;  /* 0x0000001f0c057819 */ /* 0x000fe200000006ff */
[----:B------:R-:W-:Y:S01]  /*3420*/  UIADD3 UR4, UPT, UPT, UR5, 0x160, URZ ;  /* 0x0000016005047890 */ /* 0x000fe2000fffe0ff */
[----:B------:R1:W-:Y:S05]  /*3430*/  SYNCS.ARRIVE.TRANS64.RED.A1T0 RZ, [R0+URZ], RZ ;  /* 0x000000ff00ff79a7 */ /* 0x0003ea00081004ff */
[----:B------:R-:W-:Y:S01]  /*3440*/  IMAD.U32 R6, RZ, RZ, UR4 ;  /* 0x00000004ff067e24 */ /* 0x000fe2000f8e00ff */
[----:B------:R-:W2:Y:S04]  /*3450*/  SYNCS.PHASECHK.TRANS64.TRYWAIT P0, [UR5+0x170], R5 ;  /* 0x00017005ff0075a7 */ /* 0x000ea80008001105 */
[----:B------:R-:W-:Y:S01]  /*3460*/  PRMT R6, R10, 0x654, R6 ;  /* 0x000006540a067816 */ /* 0x000fe20000000006 */
[----:B-12---:R-:W-:Y:S06]  /*3470*/  @!P0 BRA `(.L_x_66) ;  /* 0x000000b000e48947 */ /* 0x006fec0003800000 */
.L_x_367:
[----:B------:R-:W-:Y:S01]  /*3480*/  ULEA UR4, UR6, UR37, 0x4 ;  /* 0x0000002506047291 */ /* 0x000fe2000f8e20ff */
[----:B------:R-:W-:Y:S01]  /*3490*/  SEL R2, R6, R2, !P2 ;  /* 0x0000000206027207 */ /* 0x000fe20005000000 */
[----:B------:R-:W-:Y:S01]  /*34a0*/  UIADD3 UR5, UPT, UPT, UR5, 0x160, URZ ;  /* 0x0000016005057890 */ /* 0x000fe2000fffe0ff */
[----:B-1----:R-:W-:Y:S01]  /*34b0*/  LEA R0, R11, UR37, 0x3 ;  /* 0x000000250b007c11 */ /* 0x002fe2000f8e18ff */
[----:B------:R-:W-:Y:S01]  /*34c0*/  UIADD3 UR4, UPT, UPT, UR4, 0x1f0, URZ ;  /* 0x000001f004047890 */ /* 0x000fe2000fffe0ff */
[----:B------:R1:W-:Y:S01]  /*34d0*/  @!P2 SYNCS.ARRIVE.TRANS64.RED RZ, [R2+URZ], R4 ;  /* 0x0000000402ffa9a7 */ /* 0x0003e200080004ff */
[----:B------:R-:W-:Y:S01]  /*34e0*/  UIADD3 UR6, UPT, UPT, UR6, 0x1, URZ ;  /* 0x0000000106067890 */ /* 0x000fe2000fffe0ff */
[----:B------:R-:W-:-:S03]  /*34f0*/  VIADD R3, R3, 0x1 ;  /* 0x0000000103037836 */ /* 0x000fc60000000000 */
[----:B------:R-:W-:Y:S02]  /*3500*/  UISETP.NE.AND UP0, UPT, UR6, 0x2, UPT ;  /* 0x000000020600788c */ /* 0x000fe4000bf05270 */
[----:B------:R-:W-:Y:S01]  /*3510*/  ISETP.NE.AND P0, PT, R3, 0x2, PT ;  /* 0x000000020300780c */ /* 0x000fe20003f05270 */
[----:B------:R-:W-:Y:S06]  /*3520*/  UGETNEXTWORKID.BROADCAST [UR4], [UR5] ;  /* 0x00000000040073ca */ /* 0x000fec0008000100 */
[----:B------:R-:W-:Y:S02]  /*3530*/  USEL UR4, URZ, 0x1, UP0 ;  /* 0x00000001ff047887 */ /* 0x000fe40008000000 */
[----:B------:R-:W-:-:S04]  /*3540*/  USEL UR6, UR6, URZ, UP0 ;  /* 0x000000ff06067287 */ /* 0x000fc80008000000 */
[----:B------:R-:W-:Y:S02]  /*3550*/  LOP3.LUT R12, R12, UR4, RZ, 0x3c, !PT ;  /* 0x000000040c0c7c12 */ /* 0x000fe4000f8e3cff */
[----:B-1----:R-:W-:-:S04]  /*3560*/  SHF.L.U32 R4, R9, 0x1f, RZ ;  /* 0x0000001f09047819 */ /* 0x002fc800000006ff */
[----:B------:R-:W1:Y:S02]  /*3570*/  SYNCS.PHASECHK.TRANS64.TRYWAIT P1, [R0+URZ+0x160], R4 ;  /* 0x00016004000075a7 */ /* 0x000e6400080211ff */
[----:B-1----:R-:W-:Y:S05]  /*3580*/  @!P1 BRA `(.L_x_67) ;  /* 0x000000b000b89947 */ /* 0x002fea0003800000 */
.L_x_368:
[----:B-1----:R-:W-:Y:S01]  /*3590*/  LEA R4, R11, UR37, 0x4 ;  /* 0x000000250b047c11 */ /* 0x002fe2000f8e20ff */
[----:B------:R-:W-:Y:S01]  /*35a0*/  VIADD R0, R0, 0x170 ;  /* 0x0000017000007836 */ /* 0x000fe20000000000 */
[----:B------:R-:W-:Y:S01]  /*35b0*/  SEL R3, R3, RZ, P0 ;  /* 0x000000ff03037207 */ /* 0x000fe20000000000 */
[----:B------:R-:W-:-:S03]  /*35c0*/  VIADD R11, R11, 0x1 ;  /* 0x000000010b0b7836 */ /* 0x000fc60000000000 */
[----:B------:R-:W1:Y:S01]  /*35d0*/  LDS.128 R4, [R4+0x1f0] ;  /* 0x0001f00004047984 */ /* 0x000e620000000c00 */
[----:B------:R-:W-:Y:S02]  /*35e0*/  PRMT R0, RZ, 0x654, R0 ;  /* 0x00000654ff007816 */ /* 0x000fe40000000000 */
[C---:B------:R-:W-:Y:S01]  /*35f0*/  ISETP.NE.AND P1, PT, R11.reuse, 0x2, PT ;  /* 0x000000020b00780c */ /* 0x040fe20003f25270 */
[----:B------:R-:W-:Y:S01]  /*3600*/  @!PT LDS RZ, [RZ] ;  /* 0x00000000fffff984 */ /* 0x000fe20000000800 */
[----:B------:R-:W-:Y:S01]  /*3610*/  @!PT LDS RZ, [RZ] ;  /* 0x00000000fffff984 */ /* 0x000fe20000000800 */
[----:B------:R-:W-:Y:S01]  /*3620*/  @!PT LDS RZ, [RZ] ;  /* 0x00000000fffff984 */ /* 0x000fe20000000800 */
[----:B------:R-:W-:Y:S01]  /*3630*/  @!PT LDS RZ, [RZ] ;  /* 0x00000000fffff984 */ /* 0x000fe20000000800 */
[----:B------:R2:W-:Y:S06]  /*3640*/  MEMBAR.ALL.CTA ;  /* 0x0000000000007992 */ /* 0x0005ec0000008000 */
[----:B--2---:R-:W2:Y:S01]  /*3650*/  FENCE.VIEW.ASYNC.S ;  /* 0x00000000000073c6 */ /* 0x004ea20000000000 */
[----:B------:R-:W-:Y:S01]  /*3660*/  SEL R11, R11, RZ, P1 ;  /* 0x000000ff0b0b7207 */ /* 0x000fe20000800000 */
[----:B--2---:R2:W-:Y:S01]  /*3670*/  SYNCS.ARRIVE.TRANS64.RED.A1T0 RZ, [R0+URZ], RZ ;  /* 0x000000ff00ff79a7 */ /* 0x0045e200081004ff */
[----:B-1----:R-:W-:-:S02]  /*3680*/  LOP3.LUT P3, RZ, R6, 0x1, RZ, 0xc0, !PT ;  /* 0x0000000106ff7812 */ /* 0x002fc4000786c0ff */
[----:B------:R-:W-:-:S04]  /*3690*/  SEL R4, RZ, 0x1, P1 ;  /* 0x00000001ff047807 */ /* 0x000fc80000800000 */
[----:B------:R-:W-:Y:S02]  /*36a0*/  LOP3.LUT R9, R9, R4, RZ, 0x3c, !PT ;  /* 0x0000000409097212 */ /* 0x000fe400078e3cff */
[----:B--2---:R-:W-:-:S04]  /*36b0*/  SEL R0, RZ, 0x1, P0 ;  /* 0x00000001ff007807 */ /* 0x004fc80000000000 */
[----:B------:R-:W-:Y:S01]  /*36c0*/  LOP3.LUT R8, R8, R0, RZ, 0x3c, !PT ;  /* 0x0000000008087212 */ /* 0x000fe200078e3cff */
[----:B------:R-:W-:Y:S06]  /*36d0*/  @P3 BRA `(.L_x_68) ;  /* 0xfffffffc002c3947 */ /* 0x000fec000383ffff */
[----:B------:R-:W-:Y:S01]  /*36e0*/  ULEA UR5, UR6, UR37, 0x3 ;  /* 0x0000002506057291 */ /* 0x000fe2000f8e18ff */
[----:B------:R-:W-:-:S08]  /*36f0*/  SHF.L.U32 R2, R12, 0x1f, RZ ;  /* 0x0000001f0c027819 */ /* 0x000fd000000006ff */
[----:B------:R-:W1:Y:S02]  /*3700*/  SYNCS.PHASECHK.TRANS64 P0, [UR5+0x170], R2 ;  /* 0x00017002ff0075a7 */ /* 0x000e640008001005 */
[----:B-1----:R-:W-:Y:S05]  /*3710*/  @P0 BRA `(.L_x_69) ;  /* 0x0000000000080947 */ /* 0x002fea0003800000 */
[----:B------:R-:W1:Y:S02]  /*3720*/  SYNCS.PHASECHK.TRANS64.TRYWAIT P0, [UR5+0x170], R2 ;  /* 0x00017002ff0075a7 */ /* 0x000e640008001105 */
[----:B-1----:R-:W-:Y:S05]  /*3730*/  @!P0 BRA `(.L_x_70) ;  /* 0x000000b000608947 */ /* 0x002fea0003800000 */
.L_x_69:
[----:B------:R-:W-:-:S04]  /*3740*/  UIADD3 UR4, UPT, UPT, UR6, 0x1, URZ ;  /* 0x0000000106047890 */ /* 0x000fc8000fffe0ff */
[----:B------:R-:W-:-:S04]  /*3750*/  UISETP.NE.AND UP0, UPT, UR4, 0x2, UPT ;  /* 0x000000020400788c */ /* 0x000fc8000bf05270 */
[----:B------:R-:W-:Y:S02]  /*3760*/  USEL UR7, URZ, 0x1, UP0 ;  /* 0x00000001ff077887 */ /* 0x000fe40008000000 */
[----:B------:R-:W-:-:S04]  /*3770*/  USEL UR4, UR4, URZ, UP0 ;  /* 0x000000ff04047287 */ /* 0x000fc80008000000 */
[----:B------:R-:W-:Y:S01]  /*3780*/  ULEA UR4, UR4, UR37, 0x3 ;  /* 0x0000002504047291 */ /* 0x000fe2000f8e18ff */
[----:B-1----:R-:W-:-:S04]  /*3790*/  LOP3.LUT R2, R12, UR7, RZ, 0x3c, !PT ;  /* 0x000000070c027c12 */ /* 0x002fc8000f8e3cff */
[----:B------:R-:W-:-:S04]  /*37a0*/  SHF.L.U32 R0, R2, 0x1f, RZ ;  /* 0x0000001f02007819 */ /* 0x000fc800000006ff */
[----:B------:R-:W1:Y:S02]  /*37b0*/  SYNCS.PHASECHK.TRANS64 P0, [UR4+0x170], R0 ;  /* 0x00017000ff0075a7 */ /* 0x000e640008001004 */
[----:B-1----:R-:W-:Y:S05]  /*37c0*/  @P0 EXIT ;  /* 0x000000000000094d */ /* 0x002fea0003800000 */
[----:B------:R-:W-:Y:S02]  /*37d0*/  SHF.L.U32 R2, R2, 0x1f, RZ ;  /* 0x0000001f02027819 */ /* 0x000fe400000006ff */
[----:B------:R-:W-:-:S07]  /*37e0*/  MOV R0, UR4 ;  /* 0x0000000400007c02 */ /* 0x000fce0008000f00 */
.L_x_71:
[----:B-1----:R1:W2:Y:S02]  /*37f0*/  SYNCS.PHASECHK.TRANS64.TRYWAIT P0, [R0+URZ+0x170], R2 ;  /* 0x00017002000075a7 */ /* 0x0022a400080011ff */
[----:B--2---:R-:W-:Y:S05]  /*3800*/  @!P0 NANOSLEEP.SYNCS 0x989680 ;  /* 0x009896800000895d */ /* 0x004fea0003900000 */
[----:B------:R-:W2:Y:S02]  /*3810*/  @!P0 SYNCS.PHASECHK.TRANS64 P0, [R0+URZ+0x170], R2 ;  /* 0x00017002000085a7 */ /* 0x000ea400080010ff */
[----:B--2---:R-:W-:Y:S05]  /*3820*/  @P0 EXIT ;  /* 0x000000000000094d */ /* 0x004fea0003800000 */
[----:B------:R-:W-:Y:S05]  /*3830*/  BRA `(.L_x_71) ;  /* 0xfffffffc00ec7947 */ /* 0x000fea000383ffff */
.L_x_64:
[----:B------:R-:W-:Y:S05]  /*3840*/  BRA.U UP4, `(.L_x_72) ;  /* 0x0000001104a07547 */ /* 0x000fea000b800000 */
[----:B------:R-:W-:Y:S01]  /*3850*/  UMOV UR6, 0x40 ;  /* 0x0000004000067882 */ /* 0x000fe20000000000 */
[----:B------:R-:W-:Y:S01]  /*3860*/  NOP ;  /* 0x0000000000007918 */ /* 0x000fe20000000000 */
[----:B------:R-:W-:Y:S01]  /*3870*/  ULEA UR6, UR37, UR6, 0x18 ;  /* 0x0000000625067291 */ /* 0x000fe2000f8ec0ff */
[----:B------:R-:W-:Y:S02]  /*3880*/  UMOV UR7, 0x400 ;  /* 0x0000040000077882 */ /* 0x000fe40000000000 */
[----:B------:R-:W-:-:S06]  /*3890*/  ULEA UR37, UR37, UR7, 0x18 ;  /* 0x0000000725257291 */ /* 0x000fcc000f8ec0ff */
[----:B------:R-:W1:Y:S02]  /*38a0*/  LDS.U8 R2, [UR6+0x1c] ;  /* 0x00001c06ff027984 */ /* 0x000e640008000000 */
[----:B-1----:R-:W-:-:S13]  /*38b0*/  ISETP.NE.AND P0, PT, R2, RZ, PT ;  /* 0x000000ff0200720c */ /* 0x002fda0003f05270 */
[----:B------:R-:W-:Y:S05]  /*38c0*/  @P0 BRA `(.L_x_73) ;  /* 0x0000000400080947 */ /* 0x000fea0003800000 */
[----:B------:R-:W-:Y:S02]  /*38d0*/  UISETP.NE.U32.AND UP0, UPT, UR5, 0x1, UPT ;  /* 0x000000010500788c */ /* 0x000fe4000bf05070 */
[----:B------:R-:W-:-:S07]  /*38e0*/  UIADD3 UR8, UPT, UPT, UR6, 0x8, URZ ;  /* 0x0000000806087890 */ /* 0x000fce000fffe0ff */
[----:B------:R-:W-:Y:S05]  /*38f0*/  BRA.U !UP0, `(.L_x_74) ;  /* 0x00000001089c7547 */ /* 0x000fea000b800000 */
[----:B------:R-:W-:Y:S01]  /*3900*/  ELECT P0, URZ, PT ;  /* 0x0000000000ff782f */ /* 0x000fe20003800000 */
[----:B------:R-:W-:-:S12]  /*3910*/  BSSY B0, `(.L_x_74) ;  /* 0x0000025000007945 */ /* 0x000fd80003800000 */
[----:B------:R-:W-:Y:S05]  /*3920*/  @!P0 BRA `(.L_x_75) ;  /* 0x00000000008c8947 */ /* 0x000fea0003800000 */
[----:B------:R-:W-:-:S05]  /*3930*/  UMOV UR7, 0x10 ;  /* 0x0000001000077882 */ /* 0x000fca0000000000 */
[----:B------:R-:W-:Y:S04]  /*3940*/  DEPBAR.LE SB1, 0x36 ;  /* 0x00009d800000791a */ /* 0x000fe80000000000 */
[----:B------:R-:W1:Y:S02]  /*3950*/  UTCATOMSWS.2CTA.FIND_AND_SET.ALIGN UP1, UR7, UR7 ;  /* 0x00000007000775e3 */ /* 0x000e640008220800 */
[----:B-1----:R-:W-:Y:S01]  /*3960*/  MOV R10, UR7 ;  /* 0x00000007000a7c02 */ /* 0x002fe20008000f00 */
[----:B------:R-:W-:Y:S06]  /*3970*/  BRA.U UP1, `(.L_x_76) ;  /* 0x0000000101187547 */ /* 0x000fec000b800000 */
.L_x_77:
[----:B------:R-:W-:Y:S05]  /*3980*/  NANOSLEEP 0x64 ;  /* 0x000000640000795d */ /* 0x000fea0003800000 */
[----:B------:R-:W-:-:S05]  /*3990*/  UMOV UR7, 0x10 ;  /* 0x0000001000077882 */ /* 0x000fca0000000000 */
[----:B------:R-:W-:Y:S04]  /*39a0*/  DEPBAR.LE SB1, 0x36 ;  /* 0x00009d800000791a */ /* 0x000fe80000000000 */
[----:B------:R-:W1:Y:S02]  /*39b0*/  UTCATOMSWS.2CTA.FIND_AND_SET.ALIGN UP1, UR7, UR7 ;  /* 0x00000007000775e3 */ /* 0x000e640008220800 */
[----:B-1----:R-:W-:Y:S01]  /*39c0*/  MOV R10, UR7 ;  /* 0x00000007000a7c02 */ /* 0x002fe20008000f00 */
[----:B------:R-:W-:Y:S05]  /*39d0*/  BRA.U !UP1, `(.L_x_77) ;  /* 0xfffffffd09e87547 */ /* 0x000fea000b83ffff */
.L_x_76:
[----:B------:R-:W1:Y:S01]  /*39e0*/  LDS R5, [UR6+0x10] ;  /* 0x00001006ff057984 */ /* 0x000e620008000800 */
[----:B------:R-:W-:Y:S01]  /*39f0*/  IMAD.U32 R3, RZ, RZ, UR37 ;  /* 0x00000025ff037e24 */ /* 0x000fe2000f8e00ff */
[----:B------:R-:W-:-:S03]  /*3a00*/  MOV R2, UR4 ;  /* 0x0000000400027c02 */ /* 0x000fc60008000f00 */
[----:B------:R-:W-:Y:S01]  /*3a10*/  VIADD R3, R3, 0x210 ;  /* 0x0000021003037836 */ /* 0x000fe20000000000 */
[----:B-1----:R-:W-:-:S04]  /*3a20*/  SHF.L.U32 R5, R5, 0x1f, RZ ;  /* 0x0000001f05057819 */ /* 0x002fc800000006ff */
[----:B------:R-:W1:Y:S02]  /*3a30*/  SYNCS.PHASECHK.TRANS64.TRYWAIT P0, [UR6+0x8], R5 ;  /* 0x00000805ff0075a7 */ /* 0x000e640008001106 */
[----:B-1----:R-:W-:Y:S05]  /*3a40*/  @P0 BRA `(.L_x_78) ;  /* 0x0000000000080947 */ /* 0x002fea0003800000 */
[----:B------:R-:W1:Y:S02]  /*3a50*/  SYNCS.PHASECHK.TRANS64.TRYWAIT P0, [UR6+0x8], R5 ;  /* 0x00000805ff0075a7 */ /* 0x000e640008001106 */
[----:B-1----:R-:W-:Y:S05]  /*3a60*/  @!P0 BRA `(.L_x_79) ;  /* 0x000000ac00ac8947 */ /* 0x002fea0003800000 */
.L_x_78:
[----:B-1----:R-:W-:Y:S01]  /*3a70*/  HFMA2 R4, -RZ, RZ, 0, 5.9604644775390625e-08 ;  /* 0x00000001ff047431 */ /* 0x002fe200000001ff */
[----:B------:R-:W-:Y:S01]  /*3a80*/  UPRMT UR7, UR4, 0x654, UR8 ;  /* 0x0000065404077896 */ /* 0x000fe20008000008 */
[----:B------:R-:W-:Y:S01]  /*3a90*/  IMAD.MOV.U32 R7, RZ, RZ, 0xffff ;  /* 0x0000ffffff077424 */ /* 0x000fe200078e00ff */
[----:B------:R-:W-:Y:S01]  /*3aa0*/  PRMT R2, R2, 0x654, R3 ;  /* 0x0000065402027816 */ /* 0x000fe20000000003 */
[----:B------:R-:W-:Y:S02]  /*3ab0*/  IMAD.MOV.U32 R5, RZ, RZ, 0x4 ;  /* 0x00000004ff057424 */ /* 0x000fe400078e00ff */
[----:B------:R-:W-:Y:S01]  /*3ac0*/  IMAD.SHL.U32 R9, R10, 0x20, RZ ;  /* 0x000000200a097824 */ /* 0x000fe200078e00ff */
[----:B------:R-:W-:Y:S02]  /*3ad0*/  MOV R3, UR7 ;  /* 0x0000000700037c02 */ /* 0x000fe40008000f00 */
[-C--:B------:R-:W-:Y:S01]  /*3ae0*/  SHF.L.U32 R7, R7, R10.reuse, RZ ;  /* 0x0000000a07077219 */ /* 0x080fe200000006ff */
[----:B------:R1:W-:Y:S01]  /*3af0*/  SYNCS.ARRIVE.TRANS64.RED RZ, [UR7], R5 ;  /* 0x00000005ffff79a7 */ /* 0x0003e20008000407 */
[----:B------:R-:W-:Y:S01]  /*3b00*/  SHF.L.U32 R6, R4, R10, RZ ;  /* 0x0000000a04067219 */ /* 0x000fe200000006ff */
[----:B------:R1:W-:Y:S04]  /*3b10*/  STS [UR37+0x210], R9 ;  /* 0x00021009ff007988 */ /* 0x0003e80008000825 */
[----:B------:R1:W-:Y:S04]  /*3b20*/  STAS [R2.64], R10 ;  /* 0x0000000a02007dbd */ /* 0x0003e8000c0008ff */
[----:B------:R1:W-:Y:S04]  /*3b30*/  ATOMS.OR RZ, [UR6+0x14], R7 ;  /* 0x00001407ffff798c */ /* 0x0003e8000b000006 */
[----:B------:R1:W-:Y:S04]  /*3b40*/  ATOMS.OR RZ, [UR6+0x18], R6 ;  /* 0x00001806ffff798c */ /* 0x0003e8000b000006 */
[----:B------:R1:W-:Y:S02]  /*3b50*/  ATOMS.XOR RZ, [UR6+0x10], R4 ;  /* 0x00001004ffff798c */ /* 0x0003e4000b800006 */
.L_x_75:
[----:B------:R-:W-:Y:S05]  /*3b60*/  BSYNC B0 ;  /* 0x0000000000007941 */ /* 0x000fea0003800000 */
.L_x_74:
[----:B------:R-:W-:Y:S05]  /*3b70*/  BRA.U UP0, `(.L_x_80) ;  /* 0x00000001006c7547 */ /* 0x000fea000b800000 */
[----:B------:R-:W-:-:S03]  /*3b80*/  UMOV UR7, 0xffffffff ;  /* 0xffffffff00077882 */ /* 0x000fc60000000000 */
[----:B------:R-:W-:Y:S05]  /*3b90*/  BRA.DIV UR7, `(.L_x_81) ;  /* 0x000000ae07787947 */ /* 0x000fea000b800000 */
[----:B------:R-:W-:-:S13]  /*3ba0*/  ELECT P6, URZ, PT ;  /* 0x0000000000ff782f */ /* 0x000fda00038c0000 */
.L_x_372:
[----:B------:R-:W-:Y:S05]  /*3bb0*/  @!P6 BRA `(.L_x_80) ;  /* 0x00000000005ce947 */ /* 0x000fea0003800000 */
[----:B-1----:R-:W1:Y:S02]  /*3bc0*/  LDS R3, [UR6+0x10] ;  /* 0x00001006ff037984 */ /* 0x002e640008000800 */
[----:B-1----:R-:W-:-:S04]  /*3bd0*/  SHF.L.U32 R3, R3, 0x1f, RZ ;  /* 0x0000001f03037819 */ /* 0x002fc800000006ff */
[----:B------:R-:W1:Y:S02]  /*3be0*/  SYNCS.PHASECHK.TRANS64.TRYWAIT P0, [UR6+0x8], R3 ;  /* 0x00000803ff0075a7 */ /* 0x000e640008001106 */
[----:B-1----:R-:W-:Y:S05]  /*3bf0*/  @P0 BRA `(.L_x_82) ;  /* 0x0000000000080947 */ /* 0x002fea0003800000 */
[----:B------:R-:W1:Y:S02]  /*3c00*/  SYNCS.PHASECHK.TRANS64.TRYWAIT P0, [UR6+0x8], R3 ;  /* 0x00000803ff0075a7 */ /* 0x000e640008001106 */
[----:B-1----:R-:W-:Y:S05]  /*3c10*/  @!P0 BRA `(.L_x_83) ;  /* 0x000000ac00788947 */ /* 0x002fea0003800000 */
.L_x_82:
[----:B------:R-:W2:Y:S01]  /*3c20*/  LDS R5, [UR37+0x210] ;  /* 0x00021025ff057984 */ /* 0x000ea20008000800 */
[----:B-1----:R-:W-:Y:S02]  /*3c30*/  HFMA2 R2, -RZ, RZ, 0, 5.9604644775390625e-08 ;  /* 0x00000001ff027431 */ /* 0x002fe400000001ff */
[----:B------:R-:W-:Y:S01]  /*3c40*/  IMAD.MOV.U32 R3, RZ, RZ, 0xffff ;  /* 0x0000ffffff037424 */ /* 0x000fe200078e00ff */
[----:B------:R-:W-:Y:S01]  /*3c50*/  UPRMT UR7, UR4, 0x654, UR8 ;  /* 0x0000065404077896 */ /* 0x000fe20008000008 */
[----:B--2---:R-:W-:-:S03]  /*3c60*/  IMAD.SHL.U32 R4, R5, 0x20, RZ ;  /* 0x0000002005047824 */ /* 0x004fc600078e00ff */
[-C--:B------:R-:W-:Y:S02]  /*3c70*/  SHF.L.U32 R3, R3, R5.reuse, RZ ;  /* 0x0000000503037219 */ /* 0x080fe400000006ff */
[----:B------:R-:W-:Y:S01]  /*3c80*/  SHF.L.U32 R5, R2, R5, RZ ;  /* 0x0000000502057219 */ /* 0x000fe200000006ff */
[----:B------:R2:W-:Y:S04]  /*3c90*/  STS [UR37+0x210], R4 ;  /* 0x00021004ff007988 */ /* 0x0005e80008000825 */
[----:B------:R2:W-:Y:S04]  /*3ca0*/  ATOMS.OR RZ, [UR6+0x14], R3 ;  /* 0x00001403ffff798c */ /* 0x0005e8000b000006 */
[----:B------:R2:W-:Y:S01]  /*3cb0*/  ATOMS.OR RZ, [UR6+0x18], R5 ;  /* 0x00001805ffff798c */ /* 0x0005e2000b000006 */
[----:B------:R-:W-:Y:S03]  /*3cc0*/  SYNCS.ARRIVE.TRANS64.RED.A1T0 RZ, [UR7], RZ ;  /* 0x000000ffffff79a7 */ /* 0x000fe60008100407 */
[----:B------:R2:W-:Y:S01]  /*3cd0*/  ATOMS.XOR RZ, [UR6+0x10], R2 ;  /* 0x00001002ffff798c */ /* 0x0005e2000b800006 */
[----:B------:R-:W-:Y:S05]  /*3ce0*/  BRA `(.L_x_80) ;  /* 0x0000000000107947 */ /* 0x000fea0003800000 */
.L_x_73:
[----:B------:R-:W-:-:S05]  /*3cf0*/  MOV R2, 0xffffffff ;  /* 0xffffffff00027802 */ /* 0x000fca0000000f00 */
[----:B------:R1:W-:Y:S02]  /*3d00*/  STS [UR37+0x210], R2 ;  /* 0x00021002ff007988 */ /* 0x0003e40008000825 */
[----:B-1----:R-:W-:Y:S02]  /*3d10*/  MOV R2, 0x3d30 ;  /* 0x00003d3000027802 */ /* 0x002fe40000000f00 */
[----:B-----5:R-:W-:Y:S05]  /*3d20*/  CALL.REL.NOINC `($__internal_1_$__cuda_sm10x_tcgen05_guardrail_trap_phase_invalid_during_alloc) ;  /* 0x000000b000807944 */ /* 0x020fea0003c00000 */
.L_x_80:
[----:B------:R-:W-:Y:S05]  /*3d30*/  WARPSYNC.ALL ;  /* 0x0000000000007948 */ /* 0x000fea0003800000 */
[----:B------:R-:W3:Y:S01]  /*3d40*/  S2UR UR8, SR_CgaCtaId ;  /* 0x00000000000879c3 */ /* 0x000ee20000008800 */
[----:B------:R-:W-:Y:S01]  /*3d50*/  UMOV UR6, 0x400 ;  /* 0x0000040000067882 */ /* 0x000fe20000000000 */
[----:B------:R-:W-:-:S06]  /*3d60*/  NOP ;  /* 0x0000000000007918 */ /* 0x000fcc0000000000 */
[----:B------:R-:W-:Y:S06]  /*3d70*/  BAR.ARV 0x6, 0xa0 ;  /* 0x0182800000007b1d */ /* 0x000fec0000002000 */
[----:B------:R-:W-:Y:S01]  /*3d80*/  LOP3.LUT R0, R0, 0xffff, RZ, 0xc0, !PT ;  /* 0x0000ffff00007812 */ /* 0x000fe200078ec0ff */
[----:B-1----:R-:W-:Y:S01]  /*3d90*/  IMAD.MOV.U32 R9, RZ, RZ, 0x1 ;  /* 0x00000001ff097424 */ /* 0x002fe200078e00ff */
[----:B------:R-:W-:Y:S01]  /*3da0*/  LOP3.LUT R8, R8, 0xffff, RZ, 0xc0, !PT ;  /* 0x0000ffff08087812 */ /* 0x000fe200078ec0ff */
[----:B------:R-:W-:Y:S01]  /*3db0*/  UMOV UR22, URZ ;  /* 0x000000ff00167c82 */ /* 0x000fe20008000000 */
[----:B------:R-:W-:Y:S01]  /*3dc0*/  R2UR UR12, R0 ;  /* 0x00000000000c72ca */ /* 0x000fe200000e0000 */
[----:B------:R-:W-:Y:S01]  /*3dd0*/  UMOV UR21, URZ ;  /* 0x000000ff00157c82 */ /* 0x000fe20008000000 */
[----:B------:R-:W-:Y:S01]  /*3de0*/  R2UR UR13, R8 ;  /* 0x00000000080d72ca */ /* 0x000fe200000e0000 */
[----:B------:R-:W-:Y:S01]  /*3df0*/  IMAD.MOV.U32 R8, RZ, RZ, RZ ;  /* 0x000000ffff087224 */ /* 0x000fe200078e00ff */
[----:B------:R-:W-:Y:S01]  /*3e00*/  UMOV UR20, URZ ;  /* 0x000000ff00147c82 */ /* 0x000fe20008000000 */
[----:B------:R-:W-:-:S02]  /*3e10*/  UISETP.NE.AND UP2, UPT, UR5, URZ, UPT ;  /* 0x000000ff0500728c */ /* 0x000fc4000bf45270 */
[----:B---3--:R-:W-:Y:S01]  /*3e20*/  ULEA UR8, UR8, UR6, 0x18 ;  /* 0x0000000608087291 */ /* 0x008fe2000f8ec0ff */
[----:B------:R-:W1:Y:S03]  /*3e30*/  LDCU UR6, c[0x0][0x38c] ;  /* 0x00007180ff0677ac */ /* 0x000e660008000800 */
[----:B------:R-:W-:Y:S02]  /*3e40*/  UIADD3 UR14, UPT, UPT, UR8, 0x4600, URZ ;  /* 0x00004600080e7890 */ /* 0x000fe4000fffe0ff */
[----:B------:R-:W-:-:S03]  /*3e50*/  UIADD3 UR15, UPT, UPT, UR8, 0x2c600, URZ ;  /* 0x0002c600080f7890 */ /* 0x000fc6000fffe0ff */
[----:B--2---:R-:W2:Y:S01]  /*3e60*/  LDS R2, [UR8+0x210] ;  /* 0x00021008ff027984 */ /* 0x004ea20008000800 */
[----:B------:R-:W-:Y:S02]  /*3e70*/  USHF.R.U32.HI UR14, URZ, 0x4, UR14 ;  /* 0x00000004ff0e7899 */ /* 0x000fe4000801160e */
[----:B------:R-:W-:Y:S02]  /*3e80*/  USHF.R.U32.HI UR15, URZ, 0x4, UR15 ;  /* 0x00000004ff0f7899 */ /* 0x000fe4000801160f */
[----:B------:R-:W-:Y:S02]  /*3e90*/  ULOP3.LUT UR14, UR14, 0x3fff, URZ, 0xc0, !UPT ;  /* 0x00003fff0e0e7892 */ /* 0x000fe4000f8ec0ff */
[----:B------:R-:W-:Y:S02]  /*3ea0*/  ULOP3.LUT UR15, UR15, 0x3fff, URZ, 0xc0, !UPT ;  /* 0x00003fff0f0f7892 */ /* 0x000fe4000f8ec0ff */
[----:B------:R-:W-:Y:S02]  /*3eb0*/  ULOP3.LUT UR14, UR14, 0x10000, URZ, 0xfc, !UPT ;  /* 0x000100000e0e7892 */ /* 0x000fe4000f8efcff */
[----:B-1----:R-:W-:-:S02]  /*3ec0*/  UIADD3 UR6, UPT, UPT, UR6, 0x3f, URZ ;  /* 0x0000003f06067890 */ /* 0x002fc4000fffe0ff */
[----:B------:R-:W-:Y:S02]  /*3ed0*/  ULOP3.LUT UR15, UR15, 0x10000, URZ, 0xfc, !UPT ;  /* 0x000100000f0f7892 */ /* 0x000fe4000f8efcff */
[----:B------:R-:W-:Y:S01]  /*3ee0*/  USHF.R.S32.HI UR7, URZ, 0x1f, UR6 ;  /* 0x0000001fff077899 */ /* 0x000fe20008011406 */
[----:B------:R-:W-:Y:S01]  /*3ef0*/  UMOV UR28, 0x0 ;  /* 0x00000000001c7882 */ /* 0x000fe20000000000 */
[----:B------:R-:W-:Y:S02]  /*3f00*/  UMOV UR29, 0x10100010 ;  /* 0x10100010001d7882 */ /* 0x000fe40000000000 */
[----:B------:R-:W-:Y:S01]  /*3f10*/  ULEA.HI UR7, UR7, UR6, URZ, 0x6 ;  /* 0x0000000607077291 */ /* 0x000fe2000f8f30ff */
[----:B------:R-:W-:Y:S01]  /*3f20*/  UMOV UR26, 0x0 ;  /* 0x00000000001a7882 */ /* 0x000fe20000000000 */
[----:B------:R-:W-:Y:S02]  /*3f30*/  UMOV UR27, 0x10100010 ;  /* 0x10100010001b7882 */ /* 0x000fe40000000000 */
[----:B------:R-:W-:-:S04]  /*3f40*/  USHF.R.S32.HI UR7, URZ, 0x6, UR7 ;  /* 0x00000006ff077899 */ /* 0x000fc80008011407 */
[----:B------:R-:W-:-:S04]  /*3f50*/  UISETP.LT.AND UP0, UPT, UR7, 0x1, UPT ;  /* 0x000000010700788c */ /* 0x000fc8000bf01270 */
[----:B------:R-:W-:Y:S01]  /*3f60*/  USEL UR23, UR7, 0x1, !UP0 ;  /* 0x0000000107177887 */ /* 0x000fe2000c000000 */
[----:B--2---:R-:W-:Y:S02]  /*3f70*/  R2UR UR24, R2 ;  /* 0x00000000021872ca */ /* 0x004fe400000e0000 */
[----:B------:R-:W-:-:S13]  /*3f80*/  CS2R R2, SRZ ;  /* 0x0000000000027805 */ /* 0x000fda000001ff00 */
.L_x_91:
[C---:B------:R-:W-:Y:S02]  /*3f90*/  LEA R0, R8.reuse, UR8, 0x3 ;  /* 0x0000000808007c11 */ /* 0x040fe4000f8e18ff */
[----:B------:R-:W-:Y:S02]  /*3fa0*/  SHF.L.U32 R4, R3, 0x1f, RZ ;  /* 0x0000001f03047819 */ /* 0x000fe400000006ff */
[----:B------:R-:W-:Y:S02]  /*3fb0*/  LEA R5, R8, UR8, 0x4 ;  /* 0x0000000808057c11 */ /* 0x000fe4000f8e20ff */
[----:B------:R-:W1:Y:S02]  /*3fc0*/  SYNCS.PHASECHK.TRANS64.TRYWAIT P0, [R0+URZ+0x160], R4 ;  /* 0x00016004000075a7 */ /* 0x000e6400080011ff */
[----:B-1-34-:R-:W-:Y:S05]  /*3fd0*/  @!P0 BRA `(.L_x_84) ;  /* 0x000000a800a08947 */ /* 0x01afea0003800000 */
.L_x_373:
[----:B-1----:R-:W1:Y:S01]  /*3fe0*/  LDS.128 R4, [R5+0x1f0] ;  /* 0x0001f00005047984 */ /* 0x002e620000000c00 */
[----:B------:R-:W-:Y:S02]  /*3ff0*/  VIADD R0, R0, 0x170 ;  /* 0x0000017000007836 */ /* 0x000fe40000000000 */
[----:B------:R-:W-:Y:S01]  /*4000*/  VIADD R8, R8, 0x1 ;  /* 0x0000000108087836 */ /* 0x000fe20000000000 */
[----:B------:R-:W-:Y:S01]  /*4010*/  @!PT LDS RZ, [RZ] ;  /* 0x00000000fffff984 */ /* 0x000fe20000000800 */
[----:B------:R-:W-:Y:S01]  /*4020*/  @!PT LDS RZ, [RZ] ;  /* 0x00000000fffff984 */ /* 0x000fe20000000800 */
[----:B------:R-:W-:Y:S01]  /*4030*/  @!PT LDS RZ, [RZ] ;  /* 0x00000000fffff984 */ /* 0x000fe20000000800 */
[----:B------:R-:W-:Y:S01]  /*4040*/  @!PT LDS RZ, [RZ] ;  /* 0x00000000fffff984 */ /* 0x000fe20000000800 */
[----:B------:R2:W-:Y:S06]  /*4050*/  MEMBAR.ALL.CTA ;  /* 0x0000000000007992 */ /* 0x0005ec0000008000 */
[----:B--2---:R-:W2:Y:S01]  /*4060*/  FENCE.VIEW.ASYNC.S ;  /* 0x00000000000073c6 */ /* 0x004ea20000000000 */
[----:B------:R-:W-:-:S04]  /*4070*/  PRMT R0, RZ, 0x654, R0 ;  /* 0x00000654ff007816 */ /* 0x000fc80000000000 */
[----:B--2---:R2:W-:Y:S01]  /*4080*/  SYNCS.ARRIVE.TRANS64.RED.A1T0 RZ, [R0+URZ], RZ ;  /* 0x000000ff00ff79a7 */ /* 0x0045e200081004ff */
[----:B-1----:R-:W-:Y:S01]  /*4090*/  LOP3.LUT P1, RZ, R6, 0x1, RZ, 0xc0, !PT ;  /* 0x0000000106ff7812 */ /* 0x002fe2000782c0ff */
[----:B--2---:R-:W-:-:S12]  /*40a0*/  BRA.U UP2, `(.L_x_85) ;  /* 0x0000000102e07547 */ /* 0x004fd8000b800000 */
[----:B------:R-:W1:Y:S01]  /*40b0*/  LDCU UR6, c[0x0][0x38c] ;  /* 0x00007180ff0677ac */ /* 0x000e620008000800 */
[----:B------:R-:W-:Y:S02]  /*40c0*/  PLOP3.LUT P2, PT, PT, PT, PT, 0x80, 0x8 ;  /* 0x000000000008781c */ /* 0x000fe40003f4f070 */
[----:B------:R-:W-:Y:S01]  /*40d0*/  SHF.L.U32 R4, R9, 0x1f, RZ ;  /* 0x0000001f09047819 */ /* 0x000fe200000006ff */
[----:B------:R-:W-:Y:S02]  /*40e0*/  ULEA UR10, UR22, UR8, 0x3 ;  /* 0x00000008160a7291 */ /* 0x000fe4000f8e18ff */
[----:B------:R-:W-:Y:S02]  /*40f0*/  ULEA UR11, UR22, UR24, 0x6 ;  /* 0x00000018160b7291 */ /* 0x000fe4000f8e30ff */
[----:B-1----:R-:W-:-:S06]  /*4100*/  UISETP.GE.AND UP0, UPT, UR6, 0x1, UPT ;  /* 0x000000010600788c */ /* 0x002fcc000bf06270 */
[----:B------:R-:W-:-:S05]  /*4110*/  PLOP3.LUT P0, PT, PT, PT, UP0, 0x80, 0x8 ;  /* 0x000000000008781c */ /* 0x000fca0003f0f008 */
[----:B------:R-:W-:-:S08]  /*4120*/  @UP0 ULEA UR6, UR21, UR8, 0x3 ;  /* 0x0000000815060291 */ /* 0x000fd0000f8e18ff */
[----:B------:R-:W-:-:S04]  /*4130*/  @P0 SHF.L.U32 R0, R2, 0x1f, RZ ;  /* 0x0000001f02000819 */ /* 0x000fc800000006ff */
[----:B------:R1:W2:Y:S01]  /*4140*/  @P0 SYNCS.PHASECHK.TRANS64.TRYWAIT P2, [UR6], R0 ;  /* 0x00000000ff0005a7 */ /* 0x0002a20008041106 */
[----:B------:R-:W3:Y:S02]  /*4150*/  SYNCS.PHASECHK.TRANS64.TRYWAIT P0, [UR10+0x1a0], R4 ;  /* 0x0001a004ff0075a7 */ /* 0x000ee4000800110a */
[----:B-123--:R-:W-:Y:S05]  /*4160*/  @!P0 BRA `(.L_x_86) ;  /* 0x000000a800508947 */ /* 0x00efea0003800000 */
.L_x_375:
[----:B------:R-:W-:Y:S01]  /*4170*/  UMOV UR19, UR20 ;  /* 0x0000001400137c82 */ /* 0x000fe20008000000 */
[----:B------:R-:W-:Y:S05]  /*4180*/  BRA.U !UP0, `(.L_x_87) ;  /* 0x0000000108987547 */ /* 0x000fea000b800000 */
[----:B------:R-:W-:Y:S02]  /*4190*/  UIADD3 UR19, UPT, UPT, UR23, UR20, URZ ;  /* 0x0000001417137290 */ /* 0x000fe4000fffe0ff */
[----:B------:R-:W-:Y:S01]  /*41a0*/  UPLOP3.LUT UP3, UPT, UPT, UPT, UPT, 0x40, 0x4 ;  /* 0x000000000004789c */ /* 0x000fe20003f6e870 */
[----:B------:R-:W-:Y:S01]  /*41b0*/  UMOV UR18, UR7 ;  /* 0x0000000700127c82 */ /* 0x000fe20008000000 */
[----:B------:R-:W-:-:S09]  /*41c0*/  UMOV UR17, UR21 ;  /* 0x0000001500117c82 */ /* 0x000fd20008000000 */
.L_x_90:
[----:B--2---:R-:W-:Y:S01]  /*41d0*/  ULEA UR9, UR17, UR8, 0x3 ;  /* 0x0000000811097291 */ /* 0x004fe2000f8e18ff */
[----:B---3--:R-:W-:Y:S11]  /*41e0*/  @P2 BRA `(.L_x_88) ;  /* 0x00000000000c2947 */ /* 0x008ff60003800000 */
[----:B-1----:R-:W-:Y:S04]  /*41f0*/  SHF.L.U32 R4, R2, 0x1f, RZ ;  /* 0x0000001f02047819 */ /* 0x002fe800000006ff */
[----:B------:R-:W1:Y:S02]  /*4200*/  SYNCS.PHASECHK.TRANS64.TRYWAIT P0, [UR9], R4 ;  /* 0x00000004ff0075a7 */ /* 0x000e640008001109 */
[----:B-1----:R-:W-:Y:S05]  /*4210*/  @!P0 BRA `(.L_x_89) ;  /* 0x000000a8003c8947 */ /* 0x002fea0003800000 */
.L_x_88:
[----:B------:R-:W-:Y:S01]  /*4220*/  UISETP.NE.AND UP0, UPT, UR18, 0x1, UPT ;  /* 0x000000011200788c */ /* 0x000fe2000bf05270 */
[----:B------:R-:W-:Y:S01]  /*4230*/  PLOP3.LUT P2, PT, PT, PT, PT, 0x80, 0x8 ;  /* 0x000000000008781c */ /* 0x000fe20003f4f070 */
[----:B------:R-:W-:Y:S02]  /*4240*/  UIADD3 UR21, UPT, UPT, UR17, 0x1, URZ ;  /* 0x0000000111157890 */ /* 0x000fe4000fffe0ff */
[----:B------:R-:W-:Y:S02]  /*4250*/  ULEA UR30, UR17, UR15, 0x7 ;  /* 0x0000000f111e7291 */ /* 0x000fe4000f8e38ff */
[----:B------:R-:W-:Y:S01]  /*4260*/  UISETP.NE.AND UP1, UPT, UR21, 0x14, UPT ;  /* 0x000000141500788c */ /* 0x000fe2000bf25270 */
[----:B------:R-:W-:Y:S01]  /*4270*/  PLOP3.LUT P0, PT, PT, PT, UP0, 0x80, 0x8 ;  /* 0x000000000008781c */ /* 0x000fe20003f0f008 */
[----:B------:R-:W-:Y:S02]  /*4280*/  ULEA UR32, UR17, UR14, 0x9 ;  /* 0x0000000e11207291 */ /* 0x000fe4000f8e48ff */
[----:B------:R-:W-:Y:S02]  /*4290*/  USEL UR16, URZ, 0x1, UP1 ;  /* 0x00000001ff107887 */ /* 0x000fe40008800000 */
[----:B------:R-:W-:Y:S02]  /*42a0*/  USEL UR21, UR21, URZ, UP1 ;  /* 0x000000ff15157287 */ /* 0x000fe40008800000 */
[----:B------:R-:W-:Y:S02]  /*42b0*/  UIADD3 UR36, UPT, UPT, UR30, 0x2, URZ ;  /* 0x000000021e247890 */ /* 0x000fe4000fffe0ff */
[----:B------:R-:W-:Y:S01]  /*42c0*/  @UP0 ULEA UR6, UR21, UR8, 0x3 ;  /* 0x0000000815060291 */ /* 0x000fe2000f8e18ff */
[----:B------:R-:W-:Y:S01]  /*42d0*/  LOP3.LUT R2, R2, UR16, RZ, 0x3c, !PT ;  /* 0x0000001002027c12 */ /* 0x000fe2000f8e3cff */
[----:B------:R-:W-:Y:S02]  /*42e0*/  UIADD3 UR34, UPT, UPT, UR32, 0x2, URZ ;  /* 0x0000000220227890 */ /* 0x000fe4000fffe0ff */
[----:B------:R-:W-:Y:S01]  /*42f0*/  UIADD3 UR9, UPT, UPT, UR9, 0xa0, URZ ;  /* 0x000000a009097890 */ /* 0x000fe2000fffe0ff */
[----:B-1----:R-:W-:Y:S01]  /*4300*/  @P0 SHF.L.U32 R0, R2, 0x1f, RZ ;  /* 0x0000001f02000819 */ /* 0x002fe200000006ff */
[----:B------:R-:W-:Y:S01]  /*4310*/  UMOV UR31, 0x80004020 ;  /* 0x80004020001f7882 */ /* 0x000fe20000000000 */
[----:B------:R-:W-:Y:S01]  /*4320*/  UMOV UR33, 0x80004020 ;  /* 0x8000402000217882 */ /* 0x000fe20000000000 */
[----:B------:R-:W-:Y:S01]  /*4330*/  UMOV UR37, 0x80004020 ;  /* 0x8000402000257882 */ /* 0x000fe20000000000 */
[----:B------:R2:W3:Y:S01]  /*4340*/  @P0 SYNCS.PHASECHK.TRANS64.TRYWAIT P2, [UR6], R0 ;  /* 0x00000000ff0005a7 */ /* 0x0004e20008041106 */
[----:B------:R-:W-:Y:S01]  /*4350*/  UIADD3 UR20, UPT, UPT, UR20, 0x1, URZ ;  /* 0x0000000114147890 */ /* 0x000fe2000fffe0ff */
[----:B------:R2:W-:Y:S01]  /*4360*/  UTCQMMA.2CTA gdesc[UR32], gdesc[UR30], tmem[UR11], tmem[UR28], idesc[UR29], UP3 ;  /* 0x00ff1c1e200075ea */ /* 0x0005e20009a0030b */
[----:B------:R-:W-:Y:S02]  /*4370*/  UIADD3 UR18, UPT, UPT, UR18, -0x1, URZ ;  /* 0xffffffff12127890 */ /* 0x000fe4000fffe0ff */
[----:B------:R-:W-:Y:S02]  /*4380*/  UISETP.NE.AND UP0, UPT, UR20, UR19, UPT ;  /* 0x000000131400728c */ /* 0x000fe4000bf05270 */
[----:B------:R-:W-:Y:S01]  /*4390*/  UPLOP3.LUT UP3, UPT, UPT, UPT, UPT, 0x80, 0x8 ;  /* 0x000000000008789c */ /* 0x000fe20003f6f070 */
[----:B------:R-:W-:Y:S01]  /*43a0*/  UMOV UR35, 0x80004020 ;  /* 0x8000402000237882 */ /* 0x000fe20000000000 */
[----:B------:R-:W-:Y:S01]  /*43b0*/  UMOV UR17, UR21 ;  /* 0x0000001500117c82 */ /* 0x000fe20008000000 */
[----:B------:R2:W-:Y:S01]  /*43c0*/  UTCQMMA.2CTA gdesc[UR34], gdesc[UR36], tmem[UR11], tmem[UR26], idesc[UR27], UPT ;  /* 0x00ff1a24220075ea */ /* 0x0005e2000ba0030b */
[----:B------:R2:W-:Y:S03]  /*43d0*/  UTCBAR.2CTA.MULTICAST [UR9], URZ, UR13 ;  /* 0x000000ff090073e9 */ /* 0x0005e6000820080d */
[----:B------:R-:W-:Y:S05]  /*43e0*/  BRA.U UP0, `(.L_x_90) ;  /* 0xfffffffd00787547 */ /* 0x000fea000b83ffff */
.L_x_87:
[----:B------:R-:W-:Y:S01]  /*43f0*/  UIADD3 UR10, UPT, UPT, UR10, 0x180, URZ ;  /* 0x000001800a0a7890 */ /* 0x000fe2000fffe0ff */
[----:B------:R-:W-:-:S08]  /*4400*/  UMOV UR20, UR19 ;  /* 0x0000001300147c82 */ /* 0x000fd00008000000 */
[----:B------:R4:W-:Y:S01]  /*4410*/  UTCBAR.2CTA.MULTICAST [UR10], URZ, UR12 ;  /* 0x000000ff0a0073e9 */ /* 0x0009e2000820080c */
[----:B------:R-:W-:Y:S02]  /*4420*/  NOP ;  /* 0x0000000000007918 */ /* 0x000fe40000000000 */
.L_x_85:
[----:B------:R-:W-:Y:S01]  /*4430*/  UIADD3 UR22, UPT, UPT, UR22, 0x1, URZ ;  /* 0x0000000116167890 */ /* 0x000fe2000fffe0ff */
[----:B------:R-:W-:-:S03]  /*4440*/  ISETP.NE.AND P0, PT, R8, 0x2, PT ;  /* 0x000000020800780c */ /* 0x000fc60003f05270 */
[----:B------:R-:W-:Y:S01]  /*4450*/  UISETP.NE.AND UP0, UPT, UR22, 0x4, UPT ;  /* 0x000000041600788c */ /* 0x000fe2000bf05270 */
[----:B-12---:R-:W-:Y:S02]  /*4460*/  SEL R0, RZ, 0x1, P0 ;  /* 0x00000001ff007807 */ /* 0x006fe40000000000 */
[----:B------:R-:W-:Y:S01]  /*4470*/  SEL R8, R8, RZ, P0 ;  /* 0x000000ff08087207 */ /* 0x000fe20000000000 */
[----:B------:R-:W-:Y:S01]  /*4480*/  USEL UR6, URZ, 0x1, UP0 ;  /* 0x00000001ff067887 */ /* 0x000fe20008000000 */
[----:B------:R-:W-:Y:S01]  /*4490*/  LOP3.LUT R3, R3, R0, RZ, 0x3c, !PT ;  /* 0x0000000003037212 */ /* 0x000fe200078e3cff */
[----:B------:R-:W-:-:S04]  /*44a0*/  USEL UR22, UR22, URZ, UP0 ;  /* 0x000000ff16167287 */ /* 0x000fc80008000000 */
[----:B------:R-:W-:Y:S01]  /*44b0*/  LOP3.LUT R9, R9, UR6, RZ, 0x3c, !PT ;  /* 0x0000000609097c12 */ /* 0x000fe2000f8e3cff */
[----:B------:R-:W-:Y:S07]  /*44c0*/  @P1 BRA `(.L_x_91) ;  /* 0xfffffff800b01947 */ /* 0x000fee000383ffff */
[----:B------:R-:W1:Y:S01]  /*44d0*/  S2UR UR6, SR_CgaCtaId ;  /* 0x00000000000679c3 */ /* 0x000e620000008800 */
[----:B------:R-:W-:Y:S01]  /*44e0*/  ELECT P0, URZ, PT ;  /* 0x0000000000ff782f */ /* 0x000fe20003800000 */
[----:B------:R-:W-:Y:S01]  /*44f0*/  HFMA2 R0, -RZ, RZ, 0, 5.9604644775390625e-08 ;  /* 0x00000001ff007431 */ /* 0x000fe200000001ff */
[----:B------:R-:W-:-:S05]  /*4500*/  UMOV UR7, 0x40 ;  /* 0x0000004000077882 */ /* 0x000fca0000000000 */
[----:B------:R-:W-:Y:S01]  /*4510*/  UVIRTCOUNT.DEALLOC.SMPOOL 0x80 ;  /* 0x000000800000784c */ /* 0x000fe20000000000 */
[----:B------:R-:W-:Y:S02]  /*4520*/  UISETP.NE.AND UP0, UPT, UR5, URZ, UPT ;  /* 0x000000ff0500728c */ /* 0x000fe4000bf05270 */
[----:B-1----:R-:W-:-:S09]  /*4530*/  ULEA UR6, UR6, UR7, 0x18 ;  /* 0x0000000706067291 */ /* 0x002fd2000f8ec0ff */
[----:B------:R1:W-:Y:S01]  /*4540*/  @P0 STS.U8 [UR6+0x1c], R0 ;  /* 0x00001c00ff000988 */ /* 0x0003e20008000006 */
[----:B------:R-:W-:Y:S05]  /*4550*/  BRA.U UP0, `(.L_x_92) ;  /* 0x0000000100a07547 */ /* 0x000fea000b800000 */
[----:B------:R-:W-:Y:S01]  /*4560*/  UIADD3 UR5, UPT, UPT, UR8, 0x1a0, URZ ;  /* 0x000001a008057890 */ /* 0x000fe2000fffe0ff */
[----:B------:R-:W-:-:S03]  /*4570*/  SHF.L.U32 R2, R9, 0x1f, RZ ;  /* 0x0000001f09027819 */ /* 0x000fc600000006ff */
[----:B------:R-:W-:-:S09]  /*4580*/  ULEA UR7, UR22, UR5, 0x3 ;  /* 0x0000000516077291 */ /* 0x000fd2000f8e18ff */
[----:B------:R-:W2:Y:S02]  /*4590*/  SYNCS.PHASECHK.TRANS64.TRYWAIT P0, [UR7], R2 ;  /* 0x00000002ff0075a7 */ /* 0x000ea40008001107 */
[----:B--2---:R-:W-:Y:S05]  /*45a0*/  @!P0 BRA `(.L_x_93) ;  /* 0x000000a400708947 */ /* 0x004fea0003800000 */
.L_x_378:
[----:B------:R-:W-:-:S04]  /*45b0*/  UIADD3 UR9, UPT, UPT, UR22, 0x1, URZ ;  /* 0x0000000116097890 */ /* 0x000fc8000fffe0ff */
[----:B------:R-:W-:-:S04]  /*45c0*/  UISETP.NE.AND UP1, UPT, UR9, 0x4, UPT ;  /* 0x000000040900788c */ /* 0x000fc8000bf25270 */
[----:B----4-:R-:W-:Y:S02]  /*45d0*/  USEL UR10, URZ, 0x1, UP1 ;  /* 0x00000001ff0a7887 */ /* 0x010fe40008800000 */
[----:B------:R-:W-:-:S04]  /*45e0*/  USEL UR9, UR9, URZ, UP1 ;  /* 0x000000ff09097287 */ /* 0x000fc80008800000 */
[----:B------:R-:W-:Y:S01]  /*45f0*/  ULEA UR7, UR9, UR5, 0x3 ;  /* 0x0000000509077291 */ /* 0x000fe2000f8e18ff */
[----:B-1----:R-:W-:-:S04]  /*4600*/  LOP3.LUT R2, R9, UR10, RZ, 0x3c, !PT ;  /* 0x0000000a09027c12 */ /* 0x002fc8000f8e3cff */
[----:B------:R-:W-:-:S04]  /*4610*/  SHF.L.U32 R3, R2, 0x1f, RZ ;  /* 0x0000001f02037819 */ /* 0x000fc800000006ff */
[----:B------:R-:W1:Y:S02]  /*4620*/  SYNCS.PHASECHK.TRANS64.TRYWAIT P0, [UR7], R3 ;  /* 0x00000003ff0075a7 */ /* 0x000e640008001107 */
[----:B-1----:R-:W-:Y:S05]  /*4630*/  @!P0 BRA `(.L_x_94) ;  /* 0x000000a400648947 */ /* 0x002fea0003800000 */
.L_x_380:
        /* <DEDUP_REMOVED lines=9> */
.L_x_382:
[----:B------:R-:W-:-:S04]  /*46d0*/  UIADD3 UR9, UPT, UPT, UR9, 0x1, URZ ;  /* 0x0000000109097890 */ /* 0x000fc8000fffe0ff */
[----:B------:R-:W-:-:S04]  /*46e0*/  UISETP.NE.AND UP1, UPT, UR9, 0x4, UPT ;  /* 0x000000040900788c */ /* 0x000fc8000bf25270 */
[----:B------:R-:W-:Y:S02]  /*46f0*/  USEL UR7, URZ, 0x1, UP1 ;  /* 0x00000001ff077887 */ /* 0x000fe40008800000 */
[----:B------:R-:W-:-:S04]  /*4700*/  USEL UR9, UR9, URZ, UP1 ;  /* 0x000000ff09097287 */ /* 0x000fc80008800000 */
[----:B------:R-:W-:Y:S01]  /*4710*/  ULEA UR9, UR9, UR5, 0x3 ;  /* 0x0000000509097291 */ /* 0x000fe2000f8e18ff */
[----:B------:R-:W-:-:S04]  /*4720*/  LOP3.LUT R2, R2, UR7, RZ, 0x3c, !PT ;  /* 0x0000000702027c12 */ /* 0x000fc8000f8e3cff */
[----:B------:R-:W-:Y:S01]  /*4730*/  SHF.L.U32 R2, R2, 0x1f, RZ ;  /* 0x0000001f02027819 */ /* 0x000fe200000006ff */
[----:B-1----:R-:W-:-:S04]  /*4740*/  IMAD.U32 R0, RZ, RZ, UR9 ;  /* 0x00000009ff007e24 */ /* 0x002fc8000f8e00ff */
[----:B------:R1:W2:Y:S03]  /*4750*/  SYNCS.PHASECHK.TRANS64.TRYWAIT P0, [R0+URZ], R2 ;  /* 0x00000002000075a7 */ /* 0x0002a600080011ff */
[----:B--2---:R-:W-:Y:S05]  /*4760*/  @!P0 NANOSLEEP.SYNCS 0x989680 ;  /* 0x009896800000895d */ /* 0x004fea0003900000 */
[----:B------:R-:W2:Y:S02]  /*4770*/  @!P0 SYNCS.PHASECHK.TRANS64 P0, [R0+URZ], R2 ;  /* 0x00000002000085a7 */ /* 0x000ea400080010ff */
[----:B--2---:R-:W-:Y:S05]  /*4780*/  @P0 BRA `(.L_x_96) ;  /* 0x0000000000200947 */ /* 0x004fea0003800000 */
.L_x_97:
[----:B--2---:R2:W4:Y:S02]  /*4790*/  SYNCS.PHASECHK.TRANS64.TRYWAIT P0, [R0+URZ], R2 ;  /* 0x00000002000075a7 */ /* 0x00452400080011ff */
[----:B----4-:R-:W-:Y:S05]  /*47a0*/  @!P0 NANOSLEEP.SYNCS 0x989680 ;  /* 0x009896800000895d */ /* 0x010fea0003900000 */
[----:B------:R-:W4:Y:S02]  /*47b0*/  @!P0 SYNCS.PHASECHK.TRANS64 P0, [R0+URZ], R2 ;  /* 0x00000002000085a7 */ /* 0x000f2400080010ff */
[----:B----4-:R-:W-:Y:S05]  /*47c0*/  @!P0 BRA `(.L_x_97) ;  /* 0xfffffffc00f08947 */ /* 0x010fea000383ffff */
[----:B------:R-:W-:Y:S05]  /*47d0*/  BRA `(.L_x_96) ;  /* 0x00000000000c7947 */ /* 0x000fea0003800000 */
.L_x_92:
[----:B------:R-:W-:-:S04]  /*47e0*/  UIADD3 UR5, UPT, UPT, UR8, 0x1e0, URZ ;  /* 0x000001e008057890 */ /* 0x000fc8000fffe0ff */
[----:B------:R-:W-:-:S09]  /*47f0*/  UPRMT UR5, UR4, 0x654, UR5 ;  /* 0x0000065404057896 */ /* 0x000fd20008000005 */
[----:B------:R-:W-:Y:S03]  /*4800*/  SYNCS.ARRIVE.TRANS64.RED.A1T0 RZ, [UR5], RZ ;  /* 0x000000ffffff79a7 */ /* 0x000fe60008100405 */
.L_x_96:
[----:B-12---:R-:W-:Y:S01]  /*4810*/  SHF.L.U32 R2, RZ, 0x1f, RZ ;  /* 0x0000001fff027819 */ /* 0x006fe200000006ff */
[----:B------:R-:W-:Y:S01]  /*4820*/  UIADD3 UR5, UPT, UPT, UR8, 0x1e0, URZ ;  /* 0x000001e008057890 */ /* 0x000fe2000fffe0ff */
[----:B------:R-:W-:Y:S02]  /*4830*/  PLOP3.LUT P0, PT, PT, PT, UP0, 0x80, 0x8 ;  /* 0x000000000008781c */ /* 0x000fe40003f0f008 */
[----:B------:R-:W1:Y:S02]  /*4840*/  SYNCS.PHASECHK.TRANS64.TRYWAIT P1, [UR8+0x1e0], R2 ;  /* 0x0001e002ff0075a7 */ /* 0x000e640008021108 */
[----:B-1----:R-:W-:Y:S09]  /*4850*/  @!P1 BRA `(.L_x_98) ;  /* 0x000000a4000c9947 */ /* 0x002ff20003800000 */
.L_x_384:
[----:B------:R-:W-:Y:S01]  /*4860*/  @!UP0 UPRMT UR5, UR4, 0x654, UR5 ;  /* 0x0000065404058896 */ /* 0x000fe20008000005 */
[----:B------:R-:W-:Y:S02]  /*4870*/  UMOV UR8, 0xffff ;  /* 0x0000ffff00087882 */ /* 0x000fe40000000000 */
[----:B------:R-:W-:-:S06]  /*4880*/  UMOV UR4, 0x1 ;  /* 0x0000000100047882 */ /* 0x000fcc0000000000 */
[----:B------:R-:W-:Y:S01]  /*4890*/  @!P0 SYNCS.ARRIVE.TRANS64.RED.A1T0 RZ, [UR5], RZ ;  /* 0x000000ffffff89a7 */ /* 0x000fe20008100405 */
[----:B------:R-:W-:Y:S01]  /*48a0*/  NOP ;  /* 0x0000000000007918 */ /* 0x000fe20000000000 */
[----:B-1----:R-:W1:Y:S01]  /*48b0*/  LDS R0, [UR6+0x14] ;  /* 0x00001406ff007984 */ /* 0x002e620008000800 */
[----:B------:R-:W-:-:S04]  /*48c0*/  ULOP3.LUT UR5, UR24, 0xffff, URZ, 0xc0, !UPT ;  /* 0x0000ffff18057892 */ /* 0x000fc8000f8ec0ff */
[----:B------:R-:W-:-:S04]  /*48d0*/  USHF.R.U32.HI UR5, URZ, 0x5, UR5 ;  /* 0x00000005ff057899 */ /* 0x000fc80008011605 */
[----:B------:R-:W-:Y:S02]  /*48e0*/  USHF.L.U32 UR8, UR8, UR5, URZ ;  /* 0x0000000508087299 */ /* 0x000fe400080006ff */
[----:B------:R-:W-:-:S04]  /*48f0*/  USHF.L.U32 UR4, UR4, UR5, URZ ;  /* 0x0000000504047299 */ /* 0x000fc800080006ff */
[----:B-1----:R-:W-:-:S04]  /*4900*/  LOP3.LUT R0, R0, UR8, RZ, 0xc0, !PT ;  /* 0x0000000800007c12 */ /* 0x002fc8000f8ec0ff */
[----:B------:R-:W-:-:S13]  /*4910*/  ISETP.NE.AND P0, PT, R0, UR8, PT ;  /* 0x0000000800007c0c */ /* 0x000fda000bf05270 */
[----:B------:R-:W-:Y:S05]  /*4920*/  @P0 BRA `(.L_x_99) ;  /* 0x0000000000580947 */ /* 0x000fea0003800000 */
[----:B------:R-:W1:Y:S02]  /*4930*/  LDS R0, [UR6+0x18] ;  /* 0x00001806ff007984 */ /* 0x000e640008000800 */
[----:B-1----:R-:W-:-:S04]  /*4940*/  LOP3.LUT R0, R0, UR4, RZ, 0xc0, !PT ;  /* 0x0000000400007c12 */ /* 0x002fc8000f8ec0ff */
[----:B------:R-:W-:-:S13]  /*4950*/  ISETP.NE.AND P0, PT, R0, UR4, PT ;  /* 0x0000000400007c0c */ /* 0x000fda000bf05270 */
[----:B------:R-:W-:Y:S05]  /*4960*/  @P0 BRA `(.L_x_100) ;  /* 0x00000000003c0947 */ /* 0x000fea0003800000 */
[----:B------:R-:W1:Y:S01]  /*4970*/  S2R R2, SR_LANEID ;  /* 0x0000000000027919 */ /* 0x000e620000000000 */
[----:B------:R-:W-:Y:S01]  /*4980*/  ULOP3.LUT UR8, URZ, UR8, URZ, 0x33, !UPT ;  /* 0x00000008ff087292 */ /* 0x000fe2000f8e33ff */
[----:B------:R-:W-:Y:S02]  /*4990*/  VOTEU.ANY UR7, UPT, PT ;  /* 0x0000000000077886 */ /* 0x000fe400038e0100 */
[----:B------:R-:W-:-:S03]  /*49a0*/  UFLO.U32 UR7, UR7 ;  /* 0x00000007000772bd */ /* 0x000fc600080e0000 */
[----:B------:R-:W-:-:S04]  /*49b0*/  IMAD.U32 R0, RZ, RZ, UR8 ;  /* 0x00000008ff007e24 */ /* 0x000fc8000f8e00ff */
[----:B------:R2:W3:Y:S02]  /*49c0*/  REDUX UR5, R0 ;  /* 0x00000000000573c4 */ /* 0x0004e40000000000 */
[----:B------:R1:W-:Y:S02]  /*49d0*/  UTCATOMSWS.AND URZ, UR8 ;  /* 0x0000000800ff79e3 */ /* 0x0003e40008000000 */
[----:B-1----:R-:W-:Y:S02]  /*49e0*/  ISETP.EQ.U32.AND P0, PT, R2, UR7, PT ;  /* 0x0000000702007c0c */ /* 0x002fe4000bf02070 */
[----:B--2---:R-:W-:Y:S02]  /*49f0*/  LOP3.LUT R0, RZ, UR4, RZ, 0x33, !PT ;  /* 0x00000004ff007c12 */ /* 0x004fe4000f8e33ff */
[----:B---3--:R-:W-:Y:S02]  /*4a00*/  MOV R2, UR5 ;  /* 0x0000000500027c02 */ /* 0x008fe40008000f00 */
[----:B------:R-:W1:Y:S07]  /*4a10*/  REDUX UR4, R0 ;  /* 0x00000000000473c4 */ /* 0x000e6e0000000000 */
[----:B------:R2:W-:Y:S01]  /*4a20*/  @P0 ATOMS.AND RZ, [UR6+0x14], R2 ;  /* 0x00001402ffff098c */ /* 0x0005e2000a800006 */
[----:B-1----:R-:W-:-:S05]  /*4a30*/  IMAD.U32 R0, RZ, RZ, UR4 ;  /* 0x00000004ff007e24 */ /* 0x002fca000f8e00ff */
[----:B------:R2:W-:Y:S01]  /*4a40*/  @P0 ATOMS.AND RZ, [UR6+0x18], R0 ;  /* 0x00001800ffff098c */ /* 0x0005e2000a800006 */
[----:B------:R-:W-:Y:S05]  /*4a50*/  BRA `(.L_x_101) ;  /* 0x0000000000147947 */ /* 0x000fea0003800000 */
.L_x_100:
[----:B------:R-:W-:Y:S02]  /*4a60*/  MOV R2, 0x4a80 ;  /* 0x00004a8000027802 */ /* 0x000fe40000000f00 */
[----:B---345:R-:W-:Y:S05]  /*4a70*/  CALL.REL.NOINC `($__internal_0_$__cuda_sm10x_tcgen05_guardrail_trap_col_being_dealloced_not_returned_by_alloc) ;  /* 0x000000a400207944 */ /* 0x038fea0003c00000 */
[----:B------:R-:W-:Y:S05]  /*4a80*/  BRA `(.L_x_101) ;  /* 0x0000000000087947 */ /* 0x000fea0003800000 */
.L_x_99:
[----:B------:R-:W-:Y:S02]  /*4a90*/  MOV R2, 0x4ab0 ;  /* 0x00004ab000027802 */ /* 0x000fe40000000f00 */
[----:B---345:R-:W-:Y:S05]  /*4aa0*/  CALL.REL.NOINC `($__internal_2_$__cuda_sm10x_tcgen05_guardrail_trap_unallocated_columns_being_dealloced) ;  /* 0x000000a4002c7944 */ /* 0x038fea0003c00000 */
.L_x_101:
[----:B------:R-:W-:Y:S01]  /*4ab0*/  NOP ;  /* 0x0000000000007918 */ /* 0x000fe20000000000 */
[----:B----4-:R-:W-:Y:S05]  /*4ac0*/  EXIT ;  /* 0x000000000000794d */ /* 0x010fea0003800000 */
.L_x_72:
[----:B------:R-:W-:-:S09]  /*4ad0*/  UISETP.NE.OR UP5, UPT, UR10, 0x3, UP5 ;  /* 0x000000030a00788c */ /* 0x000fd2000afa5670 */
[----:B------:R-:W-:Y:S05]  /*4ae0*/  BRA.U UP5, `(.L_x_102) ;  /* 0x0000000905c87547 */ /* 0x000fea000b800000 */
[----:B------:R-:W1:Y:S01]  /*4af0*/  LDC R0, c[0x0][0xb30] ;  /* 0x0002cc00ff007b82 */ /* 0x000e620000000800 */
[----:B------:R-:W2:Y:S01]  /*4b00*/  LDCU.64 UR8, c[0x0][0x888] ;  /* 0x00011100ff0877ac */ /* 0x000ea20008000a00 */
[----:B------:R-:W-:Y:S01]  /*4b10*/  IMAD.MOV.U32 R28, RZ, RZ, 0x1 ;  /* 0x00000001ff1c7424 */ /* 0x000fe200078e00ff */
[----:B------:R-:W-:Y:S01]  /*4b20*/  CS2R R26, SRZ ;  /* 0x00000000001a7805 */ /* 0x000fe2000001ff00 */
[----:B------:R-:W-:Y:S01]  /*4b30*/  IMAD.MOV.U32 R23, RZ, RZ, 0x2000 ;  /* 0x00002000ff177424 */ /* 0x000fe200078e00ff */
[----:B------:R-:W3:Y:S03]  /*4b40*/  LDCU.64 UR4, c[0x0][0x890] ;  /* 0x00011200ff0477ac */ /* 0x000ee60008000a00 */
[----:B------:R-:W4:Y:S01]  /*4b50*/  LDC R22, c[0x0][0x370] ;  /* 0x0000dc00ff167b82 */ /* 0x000f220000000800 */
[----:B------:R-:W-:Y:S01]  /*4b60*/  UMOV UR6, 0x400 ;  /* 0x0000040000067882 */ /* 0x000fe20000000000 */
[----:B------:R-:W-:-:S02]  /*4b70*/  UPLOP3.LUT UP1, UPT, UPT, UPT, UPT, 0x40, 0x4 ;  /* 0x000000000004789c */ /* 0x000fc40003f2e870 */
[----:B------:R-:W-:-:S04]  /*4b80*/  ULEA UR6, UR37, UR6, 0x18 ;  /* 0x0000000625067291 */ /* 0x000fc8000f8ec0ff */
[----:B------:R-:W4:Y:S01]  /*4b90*/  LDC R3, c[0x0][0xb0c] ;  /* 0x0002c300ff037b82 */ /* 0x000f220000000800 */
[----:B--2---:R-:W-:Y:S02]  /*4ba0*/  UISETP.NE.U32.AND UP2, UPT, UR8, URZ, UPT ;  /* 0x000000ff0800728c */ /* 0x004fe4000bf45070 */
[----:B------:R-:W-:Y:S02]  /*4bb0*/  UIADD3 UR8, UPT, UPT, UR6, 0x140, URZ ;  /* 0x0000014006087890 */ /* 0x000fe4000fffe0ff */
[----:B---3--:R-:W-:-:S03]  /*4bc0*/  UISETP.NE.U32.AND UP3, UPT, UR4, URZ, UPT ;  /* 0x000000ff0400728c */ /* 0x008fc6000bf65070 */
[----:B------:R-:W2:Y:S01]  /*4bd0*/  LDC R20, c[0x0][0xb20] ;  /* 0x0002c800ff147b82 */ /* 0x000ea20000000800 */
[----:B-1----:R-:W-:Y:S01]  /*4be0*/  ISETP.NE.AND P1, PT, R0, 0x1, PT ;  /* 0x000000010000780c */ /* 0x002fe20003f25270 */
[----:B------:R-:W-:Y:S02]  /*4bf0*/  UISETP.NE.AND.EX UP2, UPT, UR9, URZ, UPT, UP2 ;  /* 0x000000ff0900728c */ /* 0x000fe4000bf45320 */
[----:B------:R-:W-:Y:S02]  /*4c00*/  UPRMT UR37, UR37, 0x654, UR8 ;  /* 0x0000065425257896 */ /* 0x000fe40008000008 */
[----:B------:R-:W-:Y:S02]  /*4c10*/  UISETP.NE.AND.EX UP3, UPT, UR5, URZ, UPT, UP3 ;  /* 0x000000ff0500728c */ /* 0x000fe4000bf65330 */
[----:B------:R-:W1:Y:S08]  /*4c20*/  LDC.64 R30, c[0x0][0x348] ;  /* 0x0000d200ff1e7b82 */ /* 0x000e700000000a00 */
[----:B------:R-:W3:Y:S08]  /*4c30*/  LDC.64 R14, c[0x0][0xb10] ;  /* 0x0002c400ff0e7b82 */ /* 0x000ef00000000a00 */
[----:B------:R-:W1:Y:S08]  /*4c40*/  LDC.64 R6, c[0x0][0xb18] ;  /* 0x0002c600ff067b82 */ /* 0x000e700000000a00 */
[----:B------:R-:W1:Y:S08]  /*4c50*/  LDC.64 R4, c[0x0][0xb28] ;  /* 0x0002ca00ff047b82 */ /* 0x000e700000000a00 */
[----:B--2-4-:R-:W1:Y:S02]  /*4c60*/  LDC R21, c[0x0][0x374] ;  /* 0x0000dd00ff157b82 */ /* 0x014e640000000800 */
.L_x_110:
[C---:B------:R-:W-:Y:S02]  /*4c70*/  LEA R0, R27.reuse, UR6, 0x3 ;  /* 0x000000061b007c11 */ /* 0x040fe4000f8e18ff */
[----:B------:R-:W-:Y:S02]  /*4c80*/  SHF.L.U32 R2, R26, 0x1f, RZ ;  /* 0x0000001f1a027819 */ /* 0x000fe400000006ff */
[----:B------:R-:W-:Y:S02]  /*4c90*/  LEA R16, R27, UR6, 0x4 ;  /* 0x000000061b107c11 */ /* 0x000fe4000f8e20ff */
[----:B--2---:R-:W2:Y:S02]  /*4ca0*/  SYNCS.PHASECHK.TRANS64.TRYWAIT P0, [R0+URZ+0x160], R2 ;  /* 0x00016002000075a7 */ /* 0x004ea400080011ff */
[----:B--2---:R-:W-:Y:S05]  /*4cb0*/  @!P0 BRA `(.L_x_103) ;  /* 0x000000a0000c8947 */ /* 0x004fea0003800000 */
.L_x_385:
[----:B------:R-:W-:Y:S01]  /*4cc0*/  ISETP.GE.AND P0, PT, R129, 0x1, PT ;  /* 0x000000018100780c */ /* 0x000fe20003f06270 */
[----:B------:R-:W4:Y:S01]  /*4cd0*/  LDS.128 R16, [R16+0x1f0] ;  /* 0x0001f00010107984 */ /* 0x000f220000000c00 */
[----:B------:R-:W-:Y:S01]  /*4ce0*/  ISETP.NE.U32.AND P4, PT, RZ, UR4, PT ;  /* 0x00000004ff007c0c */ /* 0x000fe2000bf85070 */
[----:B--2---:R-:W-:Y:S01]  /*4cf0*/  VIADD R0, R0, 0x170 ;  /* 0x0000017000007836 */ /* 0x004fe20000000000 */
[----:B------:R-:W-:Y:S02]  /*4d00*/  SHF.L.U32 R24, R28, 0x1f, RZ ;  /* 0x0000001f1c187819 */ /* 0x000fe400000006ff */
[----:B------:R-:W-:Y:S02]  /*4d10*/  ISETP.NE.AND.EX P4, PT, RZ, UR5, PT, P4 ;  /* 0x00000005ff007c0c */ /* 0x000fe4000bf85340 */
[----:B------:R-:W-:Y:S01]  /*4d20*/  PRMT R0, RZ, 0x654, R0 ;  /* 0x00000654ff007816 */ /* 0x000fe20000000000 */
[----:B------:R-:W-:Y:S01]  /*4d30*/  @!PT LDS RZ, [RZ] ;  /* 0x00000000fffff984 */ /* 0x000fe20000000800 */
[----:B------:R-:W-:Y:S01]  /*4d40*/  @!PT LDS RZ, [RZ] ;  /* 0x00000000fffff984 */ /* 0x000fe20000000800 */
[----:B------:R-:W-:Y:S01]  /*4d50*/  @!PT LDS RZ, [RZ] ;  /* 0x00000000fffff984 */ /* 0x000fe20000000800 */
[----:B------:R-:W-:Y:S01]  /*4d60*/  @!PT LDS RZ, [RZ] ;  /* 0x00000000fffff984 */ /* 0x000fe20000000800 */
[----:B------:R2:W-:Y:S06]  /*4d70*/  MEMBAR.ALL.CTA ;  /* 0x0000000000007992 */ /* 0x0005ec0000008000 */
[----:B--2---:R-:W2:Y:S02]  /*4d80*/  FENCE.VIEW.ASYNC.S ;  /* 0x00000000000073c6 */ /* 0x004ea40000000000 */
[----:B--2---:R2:W-:Y:S01]  /*4d90*/  SYNCS.ARRIVE.TRANS64.RED.A1T0 RZ, [R0+URZ], RZ ;  /* 0x000000ff00ff79a7 */ /* 0x0045e200081004ff */
[----:B----4-:R-:W-:Y:S11]  /*4da0*/  LOP3.LUT P3, RZ, R18, 0x1, RZ, 0xc0, !PT ;  /* 0x0000000112ff7812 */ /* 0x010ff6000786c0ff */
[----:B------:R-:W-:Y:S02]  /*4db0*/  @!UPT UIADD3 URZ, UPT, UPT, URZ, URZ, URZ ;  /* 0x000000fffffff290 */ /* 0x000fe4000fffe0ff */
[----:B------:R-:W-:Y:S02]  /*4dc0*/  @P3 MOV R11, R16 ;  /* 0x00000010000b3202 */ /* 0x000fe40000000f00 */
[----:B------:R-:W-:Y:S01]  /*4dd0*/  @P3 LOP3.LUT R10, R17, 0xffff, RZ, 0xc0, !PT ;  /* 0x0000ffff110a3812 */ /* 0x000fe200078ec0ff */
[----:B--2---:R-:W-:Y:S06]  /*4de0*/  @!P0 BRA `(.L_x_104) ;  /* 0x0000000000a48947 */ /* 0x004fec0003800000 */
[-C--:B-1----:R-:W-:Y:S01]  /*4df0*/  IMAD.HI.U32 R0, R21, R7.reuse, RZ ;  /* 0x0000000715007227 */ /* 0x082fe200078e00ff */
[----:B------:R-:W-:Y:S02]  /*4e00*/  ISETP.NE.AND P0, PT, R6, 0x1, PT ;  /* 0x000000010600780c */ /* 0x000fe40003f05270 */
[----:B------:R-:W-:Y:S01]  /*4e10*/  ISETP.NE.AND P2, PT, R129, 0x1, PT ;  /* 0x000000018100780c */ /* 0x000fe20003f45270 */
[----:B---3--:R-:W-:Y:S01]  /*4e20*/  IMAD.HI.U32 R9, R22, R14, RZ ;  /* 0x0000000e16097227 */ /* 0x008fe200078e00ff */
[----:B------:R-:W-:Y:S02]  /*4e30*/  SHF.R.U32.HI R0, RZ, R20, R0 ;  /* 0x00000014ff007219 */ /* 0x000fe40000011600 */
[----:B------:R-:W-:Y:S01]  /*4e40*/  ISETP.NE.AND P5, PT, R3, 0x1, PT ;  /* 0x000000010300780c */ /* 0x000fe20003fa5270 */
[----:B------:R-:W-:Y:S01]  /*4e50*/  IMAD.HI.U32 R13, R10, R7, RZ ;  /* 0x000000070a0d7227 */ /* 0x000fe200078e00ff */
[----:B------:R-:W-:Y:S02]  /*4e60*/  SHF.R.U32.HI R9, RZ, R15, R9 ;  /* 0x0000000fff097219 */ /* 0x000fe40000011609 */
[----:B------:R-:W-:Y:S01]  /*4e70*/  SEL R0, R21, R0, !P0 ;  /* 0x0000000015007207 */ /* 0x000fe20004000000 */
[----:B------:R-:W-:Y:S01]  /*4e80*/  IMAD.HI.U32 R12, R11, R14, RZ ;  /* 0x0000000e0b0c7227 */ /* 0x000fe200078e00ff */
[----:B------:R-:W-:Y:S03]  /*4e90*/  SEL R9, R22, R9, !P5 ;  /* 0x0000000916097207 */ /* 0x000fe60006800000 */
[-C--:B------:R-:W-:Y:S01]  /*4ea0*/  IMAD.HI.U32 R8, R0, R4.reuse, RZ ;  /* 0x0000000400087227 */ /* 0x080fe200078e00ff */
[----:B------:R-:W-:Y:S03]  /*4eb0*/  SHF.R.U32.HI R12, RZ, R15, R12 ;  /* 0x0000000fff0c7219 */ /* 0x000fe6000001160c */
[----:B------:R-:W-:Y:S01]  /*4ec0*/  IMAD.HI.U32 R2, R9, R4, RZ ;  /* 0x0000000409027227 */ /* 0x000fe200078e00ff */
[-C--:B------:R-:W-:Y:S02]  /*4ed0*/  @P2 SHF.R.U32.HI R0, RZ, R5.reuse, R8 ;  /* 0x00000005ff002219 */ /* 0x080fe40000011608 */
[----:B------:R-:W-:Y:S02]  /*4ee0*/  SHF.R.U32.HI R8, RZ, R20, R13 ;  /* 0x00000014ff087219 */ /* 0x000fe4000001160d */
[----:B------:R-:W-:Y:S01]  /*4ef0*/  @P2 SHF.R.U32.HI R9, RZ, R5, R2 ;  /* 0x00000005ff092219 */ /* 0x000fe20000011602 */
[----:B------:R-:W-:Y:S01]  /*4f00*/  IMAD R0, R129, R0, RZ ;  /* 0x0000000081007224 */ /* 0x000fe200078e02ff */
[----:B------:R-:W-:Y:S02]  /*4f10*/  SEL R8, R10, R8, !P0 ;  /* 0x000000080a087207 */ /* 0x000fe40004000000 */
[----:B------:R-:W-:Y:S01]  /*4f20*/  SEL R2, R11, R12, !P5 ;  /* 0x0000000c0b027207 */ /* 0x000fe20006800000 */
[C---:B------:R-:W-:Y:S01]  /*4f30*/  IMAD R12, R129.reuse, R9, RZ ;  /* 0x00000009810c7224 */ /* 0x040fe200078e02ff */
[C---:B------:R-:W-:Y:S01]  /*4f40*/  ISETP.GE.AND P0, PT, R8.reuse, R0, PT ;  /* 0x000000000800720c */ /* 0x040fe20003f06270 */
[----:B------:R-:W-:Y:S03]  /*4f50*/  IMAD.HI.U32 R0, R8, R4, RZ ;  /* 0x0000000408007227 */ /* 0x000fe600078e00ff */
[----:B------:R-:W-:Y:S02]  /*4f60*/  ISETP.GE.OR P0, PT, R2, R12, P0 ;  /* 0x0000000c0200720c */ /* 0x000fe40000706670 */
[-C--:B------:R-:W-:Y:S04]  /*4f70*/  SHF.R.U32.HI R0, RZ, R5.reuse, R0 ;  /* 0x00000005ff007219 */ /* 0x080fe80000011600 */
[----:B------:R-:W-:Y:S05]  /*4f80*/  SEL R13, R8, R0, !P2 ;  /* 0x00000000080d7207 */ /* 0x000fea0005000000 */
[----:B------:R-:W-:Y:S02]  /*4f90*/  IMAD.MOV R12, RZ, RZ, -R13 ;  /* 0x000000ffff0c7224 */ /* 0x000fe400078e0a0d */
[C---:B------:R-:W-:Y:S04]  /*4fa0*/  @!P0 IMAD.HI.U32 R0, R2.reuse, R4, RZ ;  /* 0x0000000402008227 */ /* 0x040fe800078e00ff */
[----:B------:R-:W-:Y:S01]  /*4fb0*/  IMAD R12, R129, R12, R8 ;  /* 0x0000000c810c7224 */ /* 0x000fe200078e0208 */
[----:B------:R-:W-:Y:S04]  /*4fc0*/  @!P0 SHF.R.U32.HI R0, RZ, R5, R0 ;  /* 0x00000005ff008219 */ /* 0x000fe80000011600 */
[----:B------:R-:W-:Y:S04]  /*4fd0*/  @!P0 SEL R0, R2, R0, !P2 ;  /* 0x0000000002008207 */ /* 0x000fe80005000000 */
[----:B------:R-:W-:Y:S01]  /*4fe0*/  @!P0 IADD3 R13, PT, PT, R13, -R0, RZ ;  /* 0x800000000d0d8210 */ /* 0x000fe20007ffe0ff */
[----:B------:R-:W-:Y:S01]  /*4ff0*/  @!P0 IMAD R0, R9, R12, R0 ;  /* 0x0000000c09008224 */ /* 0x000fe200078e0200 */
[----:B------:R-:W-:Y:S01]  /*5000*/  IADD3 R9, PT, PT, -R8, RZ, RZ ;  /* 0x000000ff08097210 */ /* 0x000fe20007ffe1ff */
[--C-:B------:R-:W-:Y:S02]  /*5010*/  IMAD.MOV R12, RZ, RZ, -R2.reuse ;  /* 0x000000ffff0c7224 */ /* 0x100fe400078e0a02 */
[----:B------:R-:W-:Y:S02]  /*5020*/  @!P0 IMAD R8, R13, R129, R2 ;  /* 0x000000810d088224 */ /* 0x000fe400078e0202 */
[----:B------:R-:W-:Y:S02]  /*5030*/  @!P0 IMAD.MOV.U32 R2, RZ, RZ, R0 ;  /* 0x000000ffff028224 */ /* 0x000fe400078e0000 */
[----:B------:R-:W-:Y:S02]  /*5040*/  IMAD R11, R3, R12, R11 ;  /* 0x0000000c030b7224 */ /* 0x000fe400078e020b */
[----:B------:R-:W-:Y:S02]  /*5050*/  IMAD R10, R6, R9, R10 ;  /* 0x00000009060a7224 */ /* 0x000fe400078e020a */
[----:B------:R-:W-:Y:S02]  /*5060*/  IMAD R11, R2, R3, R11 ;  /* 0x00000003020b7224 */ /* 0x000fe400078e020b */
[----:B------:R-:W-:Y:S02]  /*5070*/  IMAD R10, R8, R6, R10 ;  /* 0x00000006080a7224 */ /* 0x000fe400078e020a */
.L_x_104:
[----:B------:R-:W-:Y:S05]  /*5080*/  BRA.U UP1, `(.L_x_105) ;  /* 0x0000000101107547 */ /* 0x000fea000b800000 */
[----:B------:R-:W-:Y:S04]  /*5090*/  MOV R2, UR7 ;  /* 0x0000000700027c02 */ /* 0x000fe80008000f00 */
[----:B------:R-:W-:Y:S04]  /*50a0*/  SHF.L.U32 R2, R2, 0x1f, RZ ;  /* 0x0000001f02027819 */ /* 0x000fe800000006ff */
[----:B------:R-:W2:Y:S02]  /*50b0*/  SYNCS.PHASECHK.TRANS64.TRYWAIT P0, [UR6+0x158], R2 ;  /* 0x00015802ff0075a7 */ /* 0x000ea40008001106 */
[----:B--2---:R-:W-:Y:S05]  /*50c0*/  @!P0 BRA `(.L_x_106) ;  /* 0x0000009c001c8947 */ /* 0x004fea0003800000 */
.L_x_105:
[----:B------:R-:W-:Y:S05]  /*50d0*/  BRA.U !UP3, `(.L_x_107) ;  /* 0x000000010b347547 */ /* 0x000fea000b800000 */
[----:B------:R-:W-:Y:S01]  /*50e0*/  UPLOP3.LUT UP0, UPT, UPT, UPT, UP2, 0x80, 0x8 ;  /* 0x000000000008789c */ /* 0x000fe20003f0f020 */
[----:B--2---:R-:W-:Y:S02]  /*50f0*/  HFMA2 R0, -RZ, RZ, 0, 5.9604644775390625e-08 ;  /* 0x00000001ff007431 */ /* 0x004fe400000001ff */
[----:B------:R-:W-:Y:S03]  /*5100*/  IMAD.MOV.U32 R236, RZ, RZ, 0x1 ;  /* 0x00000001ffec7424 */ /* 0x000fe600078e00ff */
[----:B------:R-:W-:Y:S05]  /*5110*/  PLOP3.LUT P0, PT, PT, PT, UP0, 0x80, 0x8 ;  /* 0x000000000008781c */ /* 0x000fea0003f0f008 */
[----:B------:R-:W2:Y:S01]  /*5120*/  @UP0 LDCU.64 UR10, c[0x0][0x888] ;  /* 0x00011100ff0a07ac */ /* 0x000ea20008000a00 */
[----:B------:R-:W-:Y:S07]  /*5130*/  @UP0 UIMAD UR8, UR36, UR4, URZ ;  /* 0x00000004240802a4 */ /* 0x000fee000f8e02ff */
[----:B------:R-:W-:Y:S01]  /*5140*/  @!P0 PRMT R236, R0, 0x7610, R236 ;  /* 0x0000761000ec8816 */ /* 0x000fe200000000ec */
[----:B--2---:R-:W-:Y:S03]  /*5150*/  @UP0 UIMAD.WIDE UR10, UR8, 0x4, UR10 ;  /* 0x00000004080a08a5 */ /* 0x004fe6000f8e020a */
[----:B------:R-:W2:Y:S03]  /*5160*/  @!UP0 LDCU UR8, c[0x0][0x880] ;  /* 0x00011000ff0887ac */ /* 0x000ea60008000800 */
[----:B-----5:R-:W-:Y:S01]  /*5170*/  IMAD.U32 R182, RZ, RZ, UR10 ;  /* 0x0000000affb67e24 */ /* 0x020fe2000f8e00ff */
[----:B------:R-:W-:Y:S05]  /*5180*/  MOV R183, UR11 ;  /* 0x0000000b00b77c02 */ /* 0x000fea0008000f00 */
[----:B------:R4:W5:Y:S02]  /*5190*/  @P0 LDG.E R182, desc[UR40][R182.64] ;  /* 0x00000028b6b60981 */ /* 0x000964000c1e1900 */
[----:B--2-4-:R-:W-:Y:S07]  /*51a0*/  @!P0 IMAD.U32 R182, RZ, RZ, UR8 ;  /* 0x00000008ffb68e24 */ /* 0x014fee000f8e00ff */
.L_x_107:
[----:B-----5:R-:W-:Y:S01]  /*51b0*/  @!P4 FSETP.EQ.AND P5, PT, R182, RZ, PT ;  /* 0x000000ffb600c20b */ /* 0x020fe20003fa2000 */
[----:B------:R-:W-:Y:S01]  /*51c0*/  @!UPT UIADD3 URZ, UPT, UPT, URZ, URZ, URZ ;  /* 0x000000fffffff290 */ /* 0x000fe2000fffe0ff */
[----:B------:R-:W-:Y:S11]  /*51d0*/  @!P4 BRA `(.L_x_108) ;  /* 0x000000000014c947 */ /* 0x000ff60003800000 */
[----:B------:R-:W-:Y:S02]  /*51e0*/  LOP3.LUT P0, RZ, R236, 0xff, RZ, 0xc0, !PT ;  /* 0x000000ffecff7812 */ /* 0x000fe4000780c0ff */
[----:B------:R-:W-:Y:S04]  /*51f0*/  PLOP3.LUT P5, PT, PT, PT, UP0, 0x80, 0x8 ;  /* 0x000000000008781c */ /* 0x000fe80003faf008 */
[----:B------:R-:W-:Y:S07]  /*5200*/  PLOP3.LUT P5, PT, P5, PT, PT, 0x8, 0x80 ;  /* 0x000000000080781c */ /* 0x000fee0002fae170 */
[----:B------:R-:W-:Y:S11]  /*5210*/  @P0 FSETP.EQ.AND P5, PT, R182, RZ, PT ;  /* 0x000000ffb600020b */ /* 0x000ff60003fa2000 */
[----:B------:R-:W-:Y:S02]  /*5220*/  @!UPT UIADD3 URZ, UPT, UPT, URZ, URZ, URZ ;  /* 0x000000fffffff290 */ /* 0x000fe4000fffe0ff */
.L_x_108:
[----:B------:R-:W4:Y:S01]  /*5230*/  SYNCS.PHASECHK.TRANS64.TRYWAIT P4, [UR6+0x148], R24 ;  /* 0x00014818ff0075a7 */ /* 0x000f220008081106 */
[----:B------:R-:W-:Y:S01]  /*5240*/  @P3 SHF.R.U32.HI R25, RZ, 0x10, R17 ;  /* 0x00000010ff193819 */ /* 0x000fe20000011611 */
[----:B------:R-:W-:Y:S01]  /*5250*/  VIADD R27, R27, 0x1 ;  /* 0x000000011b1b7836 */ /* 0x000fe20000000000 */
[----:B------:R-:W5:Y:S08]  /*5260*/  LDC.64 R8, c[0x0][0xb10] ;  /* 0x0002c400ff087b82 */ /* 0x000f700000000a00 */
[----:B------:R-:W1:Y:S08]  /*5270*/  LDC.64 R12, c[0x0][0xb18] ;  /* 0x0002c600ff0c7b82 */ /* 0x000e700000000a00 */
[----:B--2---:R-:W2:Y:S08]  /*5280*/  @!P1 LDC R0, c[0x0][0xb20] ;  /* 0x0002c800ff009b82 */ /* 0x004eb00000000800 */
[----:B------:R-:W3:Y:S01]  /*5290*/  @!P1 LDC R2, c[0x0][0xb0c] ;  /* 0x0002c300ff029b82 */ /* 0x000ee20000000800 */
[C---:B-----5:R-:W-:Y:S05]  /*52a0*/  @!P1 IMAD.HI.U32 R8, R11.reuse, R8, RZ ;  /* 0x000000080b089227 */ /* 0x060fea00078e00ff */
[----:B------:R-:W-:Y:S01]  /*52b0*/  @!P1 SHF.R.U32.HI R8, RZ, R9, R8 ;  /* 0x00000009ff089219 */ /* 0x000fe20000011608 */
[----:B-1----:R-:W-:Y:S01]  /*52c0*/  @!P1 IMAD.HI.U32 R13, R10, R13, RZ ;  /* 0x0000000d0a0d9227 */ /* 0x002fe200078e00ff */
[----:B------:R-:W-:Y:S04]  /*52d0*/  @!P1 ISETP.NE.AND P0, PT, R12, 0x1, PT ;  /* 0x000000010c00980c */ /* 0x000fe80003f05270 */
[----:B--2---:R-:W-:Y:S02]  /*52e0*/  @!P1 SHF.R.U32.HI R0, RZ, R0, R13 ;  /* 0x00000000ff009219 */ /* 0x004fe4000001160d */
[----:B---3--:R-:W-:Y:S02]  /*52f0*/  @!P1 ISETP.NE.AND P2, PT, R2, 0x1, PT ;  /* 0x000000010200980c */ /* 0x008fe40003f45270 */
[----:B------:R-:W-:Y:S02]  /*5300*/  @!P1 SEL R9, R10, R0, !P0 ;  /* 0x000000000a099207 */ /* 0x000fe40004000000 */
[----:B------:R-:W-:Y:S02]  /*5310*/  ELECT P0, URZ, PT ;  /* 0x0000000000ff782f */ /* 0x000fe40003800000 */
[----:B------:R-:W-:Y:S05]  /*5320*/  @!P1 SEL R8, R11, R8, !P2 ;  /* 0x000000080b089207 */ /* 0x000fea0005000000 */
[----:B------:R-:W-:Y:S02]  /*5330*/  @!P1 IMAD.IADD R0, R9, 0x1, -R8 ;  /* 0x0000000109009824 */ /* 0x000fe400078e0a08 */
[----:B------:R-:W-:Y:S02]  /*5340*/  @!P1 IMAD.IADD R8, R8, 0x1, -R9 ;  /* 0x0000000108089824 */ /* 0x000fe400078e0a09 */
[----:B------:R-:W-:Y:S02]  /*5350*/  @!P1 IMAD R11, R0, R2, R11 ;  /* 0x00000002000b9224 */ /* 0x000fe400078e020b */
[----:B------:R-:W-:Y:S01]  /*5360*/  @!P1 IMAD R10, R8, R12, R10 ;  /* 0x0000000c080a9224 */ /* 0x000fe200078e020a */
[----:B----4-:R-:W-:Y:S06]  /*5370*/  @!P4 BRA `(.L_x_109) ;  /* 0x000000980088c947 */ /* 0x010fec0003800000 */
.L_x_388:
[----:B------:R-:W-:Y:S01]  /*5380*/  PLOP3.LUT P5, PT, P5, P0, PT, 0xf2, 0x2f ;  /* 0x00000000002f781c */ /* 0x000fe20002fa1e72 */
[----:B------:R-:W-:Y:S01]  /*5390*/  UMOV UR14, 0x0 ;  /* 0x00000000000e7882 */ /* 0x000fe20000000000 */
[----:B------:R-:W-:Y:S01]  /*53a0*/  LOP3.LUT R28, R28, 0x1, RZ, 0x3c, !PT ;  /* 0x000000011c1c7812 */ /* 0x000fe200078e3cff */
[----:B------:R-:W-:Y:S01]  /*53b0*/  UMOV UR15, 0x10000000 ;  /* 0x10000000000f7882 */ /* 0x000fe20000000000 */
[----:B------:R-:W-:Y:S01]  /*53c0*/  UMOV UR12, UR36 ;  /* 0x00000024000c7c82 */ /* 0x000fe20008000000 */
[----:B------:R-:W-:Y:S08]  /*53d0*/  @P3 R2UR UR36, R25 ;  /* 0x00000000192432ca */ /* 0x000ff000000e0000 */
[----:B------:R-:W-:Y:S01]  /*53e0*/  @!P5 IADD3 R2, P0, PT, R30, 0x580, RZ ;  /* 0x000005801e02d810 */ /* 0x000fe20007f1e0ff */
[----:B------:R-:W-:Y:S01]  /*53f0*/  @!P5 IMAD.SHL.U32 R235, R235, 0x40, RZ ;  /* 0x00000040ebebd824 */ /* 0x000fe200078e00ff */
[----:B------:R-:W-:Y:S01]  /*5400*/  VOTEU.ALL UP1, P5 ;  /* 0x0000000000ff7886 */ /* 0x000fe20002820000 */
[----:B------:R-:W-:Y:S01]  /*5410*/  @!P5 IMAD.SHL.U32 R234, R234, 0x80, RZ ;  /* 0x00000080eaead824 */ /* 0x000fe200078e00ff */
[----:B------:R-:W-:Y:S01]  /*5420*/  @!P5 R2UR UR9, R2 ;  /* 0x000000000209d2ca */ /* 0x000fe200000e0000 */
[----:B-1----:R-:W-:Y:S01]  /*5430*/  @!P5 IMAD.X R0, RZ, RZ, R31, P0 ;  /* 0x000000ffff00d224 */ /* 0x002fe200000e061f */
[----:B------:R-:W-:Y:S01]  /*5440*/  @!P5 R2UR UR10, R235 ;  /* 0x00000000eb0ad2ca */ /* 0x000fe200000e0000 */
[----:B------:R-:W-:Y:S01]  /*5450*/  IMAD.IADD R235, R10, 0x1, R232 ;  /* 0x000000010aeb7824 */ /* 0x000fe200078e02e8 */
[----:B------:R-:W-:Y:S01]  /*5460*/  @!P5 R2UR UR11, R234 ;  /* 0x00000000ea0bd2ca */ /* 0x000fe200000e0000 */
[----:B------:R-:W-:Y:S01]  /*5470*/  IMAD.IADD R234, R11, 0x1, R233 ;  /* 0x000000010bea7824 */ /* 0x000fe200078e02e9 */
[----:B------:R-:W-:Y:S02]  /*5480*/  @!P5 R2UR UR8, R0 ;  /* 0x000000000008d2ca */ /* 0x000fe400000e0000 */
[C---:B------:R-:W-:Y:S04]  /*5490*/  ISETP.NE.AND P0, PT, R27.reuse, 0x2, PT ;  /* 0x000000021b00780c */ /* 0x040fe80003f05270 */
[----:B------:R-:W-:Y:S01]  /*54a0*/  SEL R0, RZ, 0x1, P0 ;  /* 0x00000001ff007807 */ /* 0x000fe20000000000 */
[----:B------:R-:W-:Y:S01]  /*54b0*/  IMAD.U32 R8, RZ, RZ, UR9 ;  /* 0x00000009ff087e24 */ /* 0x000fe2000f8e00ff */
[----:B------:R-:W-:Y:S01]  /*54c0*/  @!UP1 UIADD3 UR9, UPT, UPT, UR6, 0x140, URZ ;  /* 0x0000014006099890 */ /* 0x000fe2000fffe0ff */
[----:B------:R-:W-:Y:S02]  /*54d0*/  SEL R27, R27, RZ, P0 ;  /* 0x000000ff1b1b7207 */ /* 0x000fe40000000000 */
[----:B------:R-:W-:Y:S02]  /*54e0*/  LOP3.LUT R26, R26, R0, RZ, 0x3c, !PT ;  /* 0x000000001a1a7212 */ /* 0x000fe400078e3cff */
[----:B------:R-:W-:Y:S01]  /*54f0*/  IMAD.U32 R9, RZ, RZ, UR8 ;  /* 0x00000008ff097e24 */ /* 0x000fe2000f8e00ff */
[----:B------:R-:W-:Y:S01]  /*5500*/  @!P5 R2UR UR16, R8 ;  /* 0x000000000810d2ca */ /* 0x000fe200000e0000 */
[----:B------:R-:W-:Y:S01]  /*5510*/  @!UP1 UIADD3 UR8, UPT, UPT, UR6, 0x400, URZ ;  /* 0x0000040006089890 */ /* 0x000fe2000fffe0ff */
[----:B------:R-:W-:Y:S02]  /*5520*/  VOTEU.ALL UP1, P5 ;  /* 0x0000000000ff7886 */ /* 0x000fe40002820000 */
[----:B------:R-:W-:Y:S11]  /*5530*/  @!P5 R2UR UR17, R9 ;  /* 0x000000000911d2ca */ /* 0x000ff600000e0000 */
[----:B------:R-:W-:Y:S02]  /*5540*/  @!UPT UIADD3 URZ, UPT, UPT, URZ, URZ, URZ ;  /* 0x000000fffffff290 */ /* 0x000fe4000fffe0ff */
[----:B------:R2:W-:Y:S01]  /*5550*/  @!UP1 UTMALDG.3D [UR8], [UR16], desc[UR14] ;  /* 0x00000e08100095b4 */ /* 0x0005e20008011000 */
[----:B------:R2:W-:Y:S01]  /*5560*/  @!P5 SYNCS.ARRIVE.TRANS64.RED.A0TR RZ, [UR6+0x140], R23 ;  /* 0x00014017ffffd9a7 */ /* 0x0005e20008300406 */
[----:B------:R-:W-:Y:S01]  /*5570*/  UPLOP3.LUT UP1, UPT, UPT, UPT, UPT, 0x80, 0x8 ;  /* 0x000000000008789c */ /* 0x000fe20003f2f070 */
[----:B------:R-:W-:Y:S01]  /*5580*/  SYNCS.ARRIVE.TRANS64.RED.A1T0 RZ, [UR37], RZ ;  /* 0x000000ffffff79a7 */ /* 0x000fe20008100425 */
[----:B------:R-:W-:Y:S09]  /*5590*/  @P3 BRA `(.L_x_110) ;  /* 0xfffffff400b43947 */ /* 0x000ff2000383ffff */
[----:B------:R-:W-:Y:S07]  /*55a0*/  MOV R0, UR6 ;  /* 0x0000000600007c02 */ /* 0x000fee0008000f00 */
.L_x_111:
[----:B-1----:R-:W-:-:S04]  /*55b0*/  SHF.L.U32 R2, R28, 0x1f, RZ ;  /* 0x0000001f1c027819 */ /* 0x002fc800000006ff */
[----:B------:R1:W3:Y:S03]  /*55c0*/  SYNCS.PHASECHK.TRANS64.TRYWAIT P0, [R0+URZ+0x148], R2 ;  /* 0x00014802000075a7 */ /* 0x0002e600080011ff */
[----:B---3--:R-:W-:Y:S05]  /*55d0*/  @!P0 NANOSLEEP.SYNCS 0x989680 ;  /* 0x009896800000895d */ /* 0x008fea0003900000 */
[----:B------:R-:W3:Y:S02]  /*55e0*/  @!P0 SYNCS.PHASECHK.TRANS64 P0, [R0+URZ+0x148], R2 ;  /* 0x00014802000085a7 */ /* 0x000ee400080010ff */
[----:B--23--:R-:W-:Y:S05]  /*55f0*/  @P0 EXIT ;  /* 0x000000000000094d */ /* 0x00cfea0003800000 */
[----:B------:R-:W-:Y:S05]  /*5600*/  BRA `(.L_x_111) ;  /* 0xfffffffc00e87947 */ /* 0x000fea000383ffff */
.L_x_102:
[----:B------:R-:W-:-:S06]  /*5610*/  UISETP.GE.AND UP1, UPT, UR10, 0x4, UPT ;  /* 0x000000040a00788c */ /* 0x000fcc000bf26270 */
[----:B------:R-:W-:-:S13]  /*5620*/  PLOP3.LUT P0, PT, PT, PT, UP1, 0x80, 0x8 ;  /* 0x000000000008781c */ /* 0x000fda0003f0f018 */
[----:B------:R-:W-:Y:S05]  /*5630*/  @!P0 EXIT ;  /* 0x000000000000894d */ /* 0x000fea0003800000 */
[----:B------:R-:W-:Y:S01]  /*5640*/  BAR.SYNC.DEFER_BLOCKING 0x6, 0xa0 ;  /* 0x0182800000007b1d */ /* 0x000fe20000010000 */
[C---:B------:R-:W-:Y:S02]  /*5650*/  IMAD.SHL.U32 R2, R238.reuse, 0x40, RZ ;  /* 0x00000040ee027824 */ /* 0x040fe400078e00ff */
[----:B------:R-:W-:Y:S02]  /*5660*/  HFMA2 R106, -RZ, RZ, 0, 0 ;  /* 0x00000000ff6a7431 */ /* 0x000fe400000001ff */
[C---:B------:R-:W-:Y:S01]  /*5670*/  IMAD.SHL.U32 R239, R238.reuse, 0x8, RZ ;  /* 0x00000008eeef7824 */ /* 0x040fe200078e00ff */
[----:B------:R-:W-:Y:S01]  /*5680*/  CS2R R244, SRZ ;  /* 0x0000000000f47805 */ /* 0x000fe2000001ff00 */
[----:B------:R-:W-:Y:S01]  /*5690*/  IMAD.SHL.U32 R247, R238, 0x10, RZ ;  /* 0x00000010eef77824 */ /* 0x000fe200078e00ff */
[----:B------:R-:W-:Y:S01]  /*56a0*/  UMOV UR43, 0x400 ;  /* 0x00000400002b7882 */ /* 0x000fe20000000000 */
[----:B------:R-:W-:Y:S01]  /*56b0*/  LOP3.LUT R3, R2, 0x180, RZ, 0xc0, !PT ;  /* 0x0000018002037812 */ /* 0x000fe200078ec0ff */
[----:B------:R-:W-:Y:S01]  /*56c0*/  ULEA UR43, UR37, UR43, 0x18 ;  /* 0x0000002b252b7291 */ /* 0x000fe2000f8ec0ff */
[----:B------:R-:W1:Y:S01]  /*56d0*/  LDC R237, c[0x0][0x370] ;  /* 0x0000dc00ffed7b82 */ /* 0x000e620000000800 */
[----:B------:R-:W-:Y:S01]  /*56e0*/  IMAD.U32 R138, R238, 0x10000, RZ ;  /* 0x00010000ee8a7824 */ /* 0x000fe200078e00ff */
[----:B------:R-:W-:Y:S01]  /*56f0*/  LOP3.LUT R239, R3, 0x30, R239, 0xf8, !PT ;  /* 0x0000003003ef7812 */ /* 0x000fe200078ef8ef */
[----:B------:R-:W-:Y:S01]  /*5700*/  UIADD3 UR4, UPT, UPT, UR43, 0x2400, URZ ;  /* 0x000024002b047890 */ /* 0x000fe2000fffe0ff */
[----:B------:R-:W-:Y:S01]  /*5710*/  LOP3.LUT R249, R247, 0x20, RZ, 0xc0, !PT ;  /* 0x00000020f7f97812 */ /* 0x000fe200078ec0ff */
[----:B------:R-:W-:Y:S01]  /*5720*/  IMAD.MOV.U32 R246, RZ, RZ, RZ ;  /* 0x000000fffff67224 */ /* 0x000fe200078e00ff */
[----:B------:R-:W-:Y:S01]  /*5730*/  LOP3.LUT R239, R239, 0x1e40, R2, 0xf8, !PT ;  /* 0x00001e40efef7812 */ /* 0x000fe200078ef802 */
[----:B------:R-:W-:Y:S01]  /*5740*/  IMAD.MOV.U32 R252, RZ, RZ, RZ ;  /* 0x000000fffffc7224 */ /* 0x000fe200078e00ff */
[----:B------:R-:W2:Y:S01]  /*5750*/  LDC R135, c[0x0][0xb0c] ;  /* 0x0002c300ff877b82 */ /* 0x000ea20000000800 */
[----:B------:R-:W-:Y:S01]  /*5760*/  LOP3.LUT R138, R138, 0x600000, RZ, 0xc0, !PT ;  /* 0x006000008a8a7812 */ /* 0x000fe200078ec0ff */
[----:B------:R-:W3:Y:S01]  /*5770*/  LDCU.64 UR46, c[0x0][0x348] ;  /* 0x00006900ff2e77ac */ /* 0x000ee20008000a00 */
[----:B------:R-:W-:Y:S01]  /*5780*/  VIADD R248, R239, UR43 ;  /* 0x0000002beff87c36 */ /* 0x000fe20008000000 */
[----:B------:R-:W-:-:S02]  /*5790*/  LOP3.LUT R247, R247, 0x40, RZ, 0xc0, !PT ;  /* 0x00000040f7f77812 */ /* 0x000fc400078ec0ff */
[----:B------:R-:W-:Y:S01]  /*57a0*/  MOV R250, UR4 ;  /* 0x0000000400fa7c02 */ /* 0x000fe20008000f00 */
[----:B------:R-:W4:Y:S01]  /*57b0*/  LDS R0, [UR43+0x210] ;  /* 0x0002102bff007984 */ /* 0x000f220008000800 */
[----:B------:R-:W1:Y:S01]  /*57c0*/  LDC R241, c[0x0][0xb20] ;  /* 0x0002c800fff17b82 */ /* 0x000e620000000800 */
[--C-:B------:R-:W-:Y:S01]  /*57d0*/  IADD3 R249, PT, PT, -R249, 0x400, R248.reuse ;  /* 0x00000400f9f97810 */ /* 0x100fe20007ffe1f8 */
[----:B------:R-:W1:Y:S01]  /*57e0*/  LDCU.64 UR38, c[0x0][0x888] ;  /* 0x00011100ff2677ac */ /* 0x000e620008000a00 */
[----:B------:R-:W-:-:S03]  /*57f0*/  IADD3 R248, PT, PT, -R247, 0x400, R248 ;  /* 0x00000400f7f87810 */ /* 0x000fc60007ffe1f8 */
[----:B------:R-:W-:Y:S01]  /*5800*/  IMAD.IADD R247, R249, 0x1, -R247 ;  /* 0x00000001f9f77824 */ /* 0x000fe200078e0af7 */
[----:B------:R-:W-:Y:S01]  /*5810*/  UIADD3 UR42, UPT, UPT, UR43, 0x400, URZ ;  /* 0x000004002b2a7890 */ /* 0x000fe2000fffe0ff */
[----:B------:R-:W1:Y:S08]  /*5820*/  LDC R134, c[0x0][0xb30] ;  /* 0x0002cc00ff867b82 */ /* 0x000e700000000800 */
[----:B------:R-:W1:Y:S08]  /*5830*/  LDC.64 R230, c[0x0][0xb10] ;  /* 0x0002c400ffe67b82 */ /* 0x000e700000000a00 */
[----:B------:R-:W1:Y:S08]  /*5840*/  LDC.64 R132, c[0x0][0xb18] ;  /* 0x0002c600ff847b82 */ /* 0x000e700000000a00 */
[----:B------:R-:W1:Y:S01]  /*5850*/  LDC.64 R226, c[0x0][0x888] ;  /* 0x00022200ffe27b82 */ /* 0x000e620000000a00 */
[----:B----4-:R-:W-:-:S07]  /*5860*/  IMAD.IADD R138, R0, 0x1, R138 ;  /* 0x00000001008a7824 */ /* 0x010fce00078e028a */
[----:B------:R-:W4:Y:S08]  /*5870*/  LDC.64 R130, c[0x0][0xb28] ;  /* 0x0002ca00ff827b82 */ /* 0x000f300000000a00 */
[----:B------:R-:W1:Y:S08]  /*5880*/  LDC.64 R228, c[0x0][0x890] ;  /* 0x00022400ffe47b82 */ /* 0x000e700000000a00 */
[----:B------:R-:W1:Y:S08]  /*5890*/  LDC.64 R224, c[0x0][0x8b0] ;  /* 0x00022c00ffe07b82 */ /* 0x000e700000000a00 */
[----:B------:R-:W1:Y:S08]  /*58a0*/  LDC.64 R222, c[0x0][0x8a8] ;  /* 0x00022a00ffde7b82 */ /* 0x000e700000000a00 */
[----:B--23--:R-:W1:Y:S02]  /*58b0*/  LDC R242, c[0x0][0x374] ;  /* 0x0000dd00fff27b82 */ /* 0x00ce640000000800 */
.L_x_322:
[C---:B------:R-:W-:Y:S02]  /*58c0*/  LEA R0, R252.reuse, UR43, 0x3 ;  /* 0x0000002bfc007c11 */ /* 0x040fe4000f8e18ff */
[----:B------:R-:W-:Y:S02]  /*58d0*/  SHF.L.U32 R2, R245, 0x1f, RZ ;  /* 0x0000001ff5027819 */ /* 0x000fe400000006ff */
[----:B-1----:R-:W-:Y:S02]  /*58e0*/  LEA R16, R252, UR43, 0x4 ;  /* 0x0000002bfc107c11 */ /* 0x002fe4000f8e20ff */
[----:B------:R-:W2:Y:S02]  /*58f0*/  SYNCS.PHASECHK.TRANS64.TRYWAIT P0, [R0+URZ+0x160], R2 ;  /* 0x00016002000075a7 */ /* 0x000ea400080011ff */
[----:B--2---:R-:W-:Y:S05]  /*5900*/  @!P0 BRA `(.L_x_112) ;  /* 0x00000094003c8947 */ /* 0x004fea0003800000 */
.L_x_389:
[----:B------:R-:W3:Y:S01]  /*5910*/  LDC.64 R10, c[0x0][0xb10] ;  /* 0x0002c400ff0a7b82 */ /* 0x000ee20000000a00 */
[----:B------:R-:W4:Y:S01]  /*5920*/  LDS.128 R16, [R16+0x1f0] ;  /* 0x0001f00010107984 */ /* 0x000f220000000c00 */
[----:B-1----:R-:W-:Y:S01]  /*5930*/  ISETP.NE.AND P1, PT, R134, 0x1, PT ;  /* 0x000000018600780c */ /* 0x002fe20003f25270 */
[----:B--2---:R-:W-:Y:S01]  /*5940*/  VIADD R0, R0, 0x170 ;  /* 0x0000017000007836 */ /* 0x004fe20000000000 */
[----:B------:R-:W-:Y:S04]  /*5950*/  ISETP.GE.AND P0, PT, R129, 0x1, PT ;  /* 0x000000018100780c */ /* 0x000fe80003f06270 */
[----:B------:R-:W1:Y:S01]  /*5960*/  LDC.64 R8, c[0x0][0xb18] ;  /* 0x0002c600ff087b82 */ /* 0x000e620000000a00 */
[----:B------:R-:W-:Y:S01]  /*5970*/  PRMT R0, RZ, 0x654, R0 ;  /* 0x00000654ff007816 */ /* 0x000fe20000000000 */
[----:B------:R-:W-:Y:S01]  /*5980*/  @!PT LDS RZ, [RZ] ;  /* 0x00000000fffff984 */ /* 0x000fe20000000800 */
[----:B------:R-:W-:Y:S01]  /*5990*/  @!PT LDS RZ, [RZ] ;  /* 0x00000000fffff984 */ /* 0x000fe20000000800 */
[----:B------:R-:W-:Y:S01]  /*59a0*/  @!PT LDS RZ, [RZ] ;  /* 0x00000000fffff984 */ /* 0x000fe20000000800 */
[----:B------:R-:W-:Y:S01]  /*59b0*/  @!PT LDS RZ, [RZ] ;  /* 0x00000000fffff984 */ /* 0x000fe20000000800 */
[----:B------:R2:W-:Y:S06]  /*59c0*/  MEMBAR.ALL.CTA ;  /* 0x0000000000007992 */ /* 0x0005ec0000008000 */
[----:B--2---:R-:W2:Y:S01]  /*59d0*/  FENCE.VIEW.ASYNC.S ;  /* 0x00000000000073c6 */ /* 0x004ea20000000000 */
[----:B------:R-:W1:Y:S08]  /*59e0*/  @!P1 LDC R12, c[0x0][0xb20] ;  /* 0x0002c800ff0c9b82 */ /* 0x000e700000000800 */
[----:B------:R-:W1:Y:S01]  /*59f0*/  @!P1 LDC R7, c[0x0][0xb0c] ;  /* 0x0002c300ff079b82 */ /* 0x000e620000000800 */
[----:B--2---:R2:W-:Y:S01]  /*5a00*/  SYNCS.ARRIVE.TRANS64.RED.A1T0 RZ, [R0+URZ], RZ ;  /* 0x000000ff00ff79a7 */ /* 0x0045e200081004ff */
[----:B----4-:R-:W-:Y:S04]  /*5a10*/  LOP3.LUT P4, RZ, R18, 0x1, RZ, 0xc0, !PT ;  /* 0x0000000112ff7812 */ /* 0x010fe8000788c0ff */
[----:B------:R-:W-:Y:S09]  /*5a20*/  P2R R251, PR, RZ, 0x10 ;  /* 0x00000010fffb7803 */ /* 0x000ff20000000000 */
[----:B------:R-:W-:Y:S02]  /*5a30*/  @P4 MOV R137, R16 ;  /* 0x0000001000894202 */ /* 0x000fe40000000f00 */
[----:B------:R-:W-:Y:S01]  /*5a40*/  @P4 LOP3.LUT R136, R17, 0xffff, RZ, 0xc0, !PT ;  /* 0x0000ffff11884812 */ /* 0x000fe200078ec0ff */
[----:B--23--:R-:W-:Y:S06]  /*5a50*/  @!P0 BRA `(.L_x_113) ;  /* 0x0000000000a48947 */ /* 0x00cfec0003800000 */
[----:B------:R-:W-:Y:S01]  /*5a60*/  IMAD.HI.U32 R0, R242, R133, RZ ;  /* 0x00000085f2007227 */ /* 0x000fe200078e00ff */
[----:B------:R-:W-:Y:S02]  /*5a70*/  ISETP.NE.AND P0, PT, R132, 0x1, PT ;  /* 0x000000018400780c */ /* 0x000fe40003f05270 */
[----:B------:R-:W-:Y:S01]  /*5a80*/  ISETP.NE.AND P2, PT, R129, 0x1, PT ;  /* 0x000000018100780c */ /* 0x000fe20003f45270 */
[----:B------:R-:W-:Y:S01]  /*5a90*/  IMAD.HI.U32 R4, R237, R230, RZ ;  /* 0x000000e6ed047227 */ /* 0x000fe200078e00ff */
[----:B------:R-:W-:Y:S02]  /*5aa0*/  SHF.R.U32.HI R0, RZ, R241, R0 ;  /* 0x000000f1ff007219 */ /* 0x000fe40000011600 */
[----:B------:R-:W-:Y:S01]  /*5ab0*/  ISETP.NE.AND P3, PT, R135, 0x1, PT ;  /* 0x000000018700780c */ /* 0x000fe20003f65270 */
[----:B------:R-:W-:Y:S01]  /*5ac0*/  IMAD.HI.U32 R6, R136, R133, RZ ;  /* 0x0000008588067227 */ /* 0x000fe200078e00ff */
[-C--:B------:R-:W-:Y:S02]  /*5ad0*/  SHF.R.U32.HI R4, RZ, R231.reuse, R4 ;  /* 0x000000e7ff047219 */ /* 0x080fe40000011604 */
[----:B------:R-:W-:Y:S01]  /*5ae0*/  SEL R0, R242, R0, !P0 ;  /* 0x00000000f2007207 */ /* 0x000fe20004000000 */
[----:B------:R-:W-:Y:S01]  /*5af0*/  IMAD.HI.U32 R5, R137, R230, RZ ;  /* 0x000000e689057227 */ /* 0x000fe200078e00ff */
[----:B------:R-:W-:Y:S03]  /*5b00*/  SEL R4, R237, R4, !P3 ;  /* 0x00000004ed047207 */ /* 0x000fe60005800000 */
[-C--:B------:R-:W-:Y:S01]  /*5b10*/  IMAD.HI.U32 R3, R0, R130.reuse, RZ ;  /* 0x0000008200037227 */ /* 0x080fe200078e00ff */
[----:B------:R-:W-:Y:S03]  /*5b20*/  SHF.R.U32.HI R5, RZ, R231, R5 ;  /* 0x000000e7ff057219 */ /* 0x000fe60000011605 */
[----:B------:R-:W-:Y:S01]  /*5b30*/  IMAD.HI.U32 R2, R4, R130, RZ ;  /* 0x0000008204027227 */ /* 0x000fe200078e00ff */
[----:B------:R-:W-:Y:S02]  /*5b40*/  @P2 SHF.R.U32.HI R0, RZ, R131, R3 ;  /* 0x00000083ff002219 */ /* 0x000fe40000011603 */
[----:B------:R-:W-:Y:S02]  /*5b50*/  SHF.R.U32.HI R3, RZ, R241, R6 ;  /* 0x000000f1ff037219 */ /* 0x000fe40000011606 */
[----:B------:R-:W-:Y:S01]  /*5b60*/  @P2 SHF.R.U32.HI R4, RZ, R131, R2 ;  /* 0x00000083ff042219 */ /* 0x000fe20000011602 */
[----:B------:R-:W-:Y:S01]  /*5b70*/  IMAD R0, R129, R0, RZ ;  /* 0x0000000081007224 */ /* 0x000fe200078e02ff */
[----:B------:R-:W-:Y:S02]  /*5b80*/  SEL R3, R136, R3, !P0 ;  /* 0x0000000388037207 */ /* 0x000fe40004000000 */
[----:B------:R-:W-:Y:S01]  /*5b90*/  SEL R2, R137, R5, !P3 ;  /* 0x0000000589027207 */ /* 0x000fe20005800000 */
[----:B------:R-:W-:Y:S01]  /*5ba0*/  IMAD R5, R129, R4, RZ ;  /* 0x0000000481057224 */ /* 0x000fe200078e02ff */
[C---:B------:R-:W-:Y:S01]  /*5bb0*/  ISETP.GE.AND P0, PT, R3.reuse, R0, PT ;  /* 0x000000000300720c */ /* 0x040fe20003f06270 */
[C---:B------:R-:W-:Y:S03]  /*5bc0*/  IMAD.HI.U32 R0, R3.reuse, R130, RZ ;  /* 0x0000008203007227 */ /* 0x040fe600078e00ff */
[C---:B------:R-:W-:Y:S02]  /*5bd0*/  ISETP.GE.OR P0, PT, R2.reuse, R5, P0 ;  /* 0x000000050200720c */ /* 0x040fe40000706670 */
[----:B------:R-:W-:Y:S04]  /*5be0*/  SHF.R.U32.HI R0, RZ, R131, R0 ;  /* 0x00000083ff007219 */ /* 0x000fe80000011600 */
        /* <DEDUP_REMOVED lines=15> */
[----:B------:R-:W-:Y:S07]  /*5ce0*/  IMAD R136, R3, R132, R136 ;  /* 0x0000008403887224 */ /* 0x000fee00078e0288 */
.L_x_113:
[----:B------:R-:W-:Y:S01]  /*5cf0*/  @!P1 IMAD.HI.U32 R0, R137, R10, RZ ;  /* 0x0000000a89009227 */ /* 0x000fe200078e00ff */
[----:B-1----:R-:W-:Y:S01]  /*5d00*/  @!P1 ISETP.NE.AND P0, PT, R8, 0x1, PT ;  /* 0x000000010800980c */ /* 0x002fe20003f05270 */
[----:B------:R-:W-:Y:S01]  /*5d10*/  ULOP3.LUT UP0, URZ, UR42, 0x1b0, URZ, 0xc0, !UPT ;  /* 0x000001b02aff7892 */ /* 0x000fe2000f80c0ff */
[----:B------:R-:W-:Y:S01]  /*5d20*/  @!P1 ISETP.NE.AND P2, PT, R7, 0x1, PT ;  /* 0x000000010700980c */ /* 0x000fe20003f45270 */
[----:B------:R-:W-:Y:S01]  /*5d30*/  @!P1 IMAD.HI.U32 R2, R136, R9, RZ ;  /* 0x0000000988029227 */ /* 0x000fe200078e00ff */
[----:B------:R-:W-:Y:S02]  /*5d40*/  @!P1 SHF.R.U32.HI R0, RZ, R11, R0 ;  /* 0x0000000bff009219 */ /* 0x000fe40000011600 */
[----:B------:R-:W-:Y:S01]  /*5d50*/  @P4 SHF.R.U32.HI R243, RZ, 0x10, R17 ;  /* 0x00000010fff34819 */ /* 0x000fe20000011611 */
[----:B------:R-:W-:Y:S01]  /*5d60*/  VIADD R252, R252, 0x1 ;  /* 0x00000001fcfc7836 */ /* 0x000fe20000000000 */
[----:B------:R-:W-:Y:S02]  /*5d70*/  @!P1 SHF.R.U32.HI R2, RZ, R12, R2 ;  /* 0x0000000cff029219 */ /* 0x000fe40000011602 */
[----:B------:R-:W-:Y:S02]  /*5d80*/  @!P1 SEL R3, R137, R0, !P2 ;  /* 0x0000000089039207 */ /* 0x000fe40005000000 */
[----:B------:R-:W-:Y:S05]  /*5d90*/  @!P1 SEL R2, R136, R2, !P0 ;  /* 0x0000000288029207 */ /* 0x000fea0004000000 */
[----:B------:R-:W-:Y:S02]  /*5da0*/  @!P1 IMAD.IADD R0, R2, 0x1, -R3 ;  /* 0x0000000102009824 */ /* 0x000fe400078e0a03 */
[----:B------:R-:W-:Y:S02]  /*5db0*/  @!P1 IMAD.IADD R2, R3, 0x1, -R2 ;  /* 0x0000000103029824 */ /* 0x000fe400078e0a02 */
[----:B------:R-:W-:Y:S02]  /*5dc0*/  @!P1 IMAD R137, R0, R7, R137 ;  /* 0x0000000700899224 */ /* 0x000fe400078e0289 */
[----:B------:R-:W-:Y:S01]  /*5dd0*/  @!P1 IMAD R136, R2, R8, R136 ;  /* 0x0000000802889224 */ /* 0x000fe200078e0288 */
[----:B------:R-:W-:Y:S06]  /*5de0*/  BRA.U !UP0, `(.L_x_114) ;  /* 0x0000000108407547 */ /* 0x000fec000b800000 */
[----:B------:R-:W1:Y:S01]  /*5df0*/  LDCU.64 UR8, c[0x4][0x80] ;  /* 0x01001000ff0877ac */ /* 0x000e620008000a00 */
[----:B------:R-:W-:Y:S01]  /*5e00*/  MOV R3, 0x0 ;  /* 0x0000000000037802 */ /* 0x000fe20000000f00 */
[----:B------:R-:W-:Y:S02]  /*5e10*/  HFMA2 R12, -RZ, RZ, 0, 5.9604644775390625e-08 ;  /* 0x00000001ff0c7431 */ /* 0x000fe400000001ff */
[----:B------:R-:W-:Y:S02]  /*5e20*/  IMAD.MOV.U32 R8, RZ, RZ, 0x70 ;  /* 0x00000070ff087424 */ /* 0x000fe400078e00ff */
[----:B------:R-:W-:Y:S01]  /*5e30*/  IMAD.MOV.U32 R13, RZ, RZ, RZ ;  /* 0x000000ffff0d7224 */ /* 0x000fe200078e00ff */
[----:B------:R-:W2:Y:S01]  /*5e40*/  LDCU.64 UR6, c[0x4][0x88] ;  /* 0x01001100ff0677ac */ /* 0x000ea20008000a00 */
[----:B------:R-:W3:Y:S01]  /*5e50*/  LDC.64 R2, c[0x4][R3] ;  /* 0x0100000003027b82 */ /* 0x000ee20000000a00 */
[----:B------:R-:W4:Y:S01]  /*5e60*/  LDCU.64 UR4, c[0x4][0x8] ;  /* 0x01000100ff0477ac */ /* 0x000f220008000a00 */
[----:B-1----:R-:W-:Y:S01]  /*5e70*/  MOV R5, UR9 ;  /* 0x0000000900057c02 */ /* 0x002fe20008000f00 */
[----:B------:R-:W-:Y:S01]  /*5e80*/  IMAD.U32 R4, RZ, RZ, UR8 ;  /* 0x00000008ff047e24 */ /* 0x000fe2000f8e00ff */
[----:B--2---:R-:W-:Y:S01]  /*5e90*/  MOV R7, UR7 ;  /* 0x0000000700077c02 */ /* 0x004fe20008000f00 */
[----:B------:R-:W-:Y:S01]  /*5ea0*/  IMAD.U32 R6, RZ, RZ, UR6 ;  /* 0x00000006ff067e24 */ /* 0x000fe2000f8e00ff */
[----:B----4-:R-:W-:Y:S01]  /*5eb0*/  MOV R11, UR5 ;  /* 0x00000005000b7c02 */ /* 0x010fe20008000f00 */
[----:B------:R-:W-:Y:S02]  /*5ec0*/  IMAD.U32 R10, RZ, RZ, UR4 ;  /* 0x00000004ff0a7e24 */ /* 0x000fe4000f8e00ff */
[----:B------:R-:W-:Y:S07]  /*5ed0*/  LEPC R20, `(.L_x_114) ;  /* 0x000000001014794e */ /* 0x000fee0000000000 */
[----:B---3-5:R-:W-:Y:S05]  /*5ee0*/  CALL.ABS.NOINC R2 ;  /* 0x0000000002007343 */ /* 0x028fea0003c00000 */
.L_x_114:
[----:B------:R-:W-:Y:S01]  /*5ef0*/  LOP3.LUT P0, RZ, R250, 0x1b0, RZ, 0xc0, !PT ;  /* 0x000001b0faff7812 */ /* 0x000fe2000780c0ff */
[----:B------:R-:W-:Y:S11]  /*5f00*/  BSSY.RECONVERGENT B6, `(.L_x_115) ;  /* 0x0000013000067945 */ /* 0x000ff60003800200 */
[----:B------:R-:W-:Y:S01]  /*5f10*/  @!UPT UIADD3 URZ, UPT, UPT, URZ, URZ, URZ ;  /* 0x000000fffffff290 */ /* 0x000fe2000fffe0ff */
[----:B------:R-:W-:Y:S05]  /*5f20*/  @!P0 BRA `(.L_x_116) ;  /* 0x0000000000408947 */ /* 0x000fea0003800000 */
        /* <DEDUP_REMOVED lines=16> */
.L_x_116:
[----:B------:R-:W-:Y:S05]  /*6030*/  BSYNC.RECONVERGENT B6 ;  /* 0x0000000000067941 */ /* 0x000fea0003800200 */
.L_x_115:
[----:B------:R-:W-:Y:S02]  /*6040*/  ISETP.NE.U32.AND P3, PT, R228, RZ, PT ;  /* 0x000000ffe400720c */ /* 0x000fe40003f65070 */
[----:B------:R-:W-:Y:S02]  /*6050*/  ISETP.NE.U32.AND P2, PT, R224, RZ, PT ;  /* 0x000000ffe000720c */ /* 0x000fe40003f45070 */
[----:B------:R-:W-:Y:S02]  /*6060*/  ISETP.NE.AND.EX P3, PT, R229, RZ, PT, P3 ;  /* 0x000000ffe500720c */ /* 0x000fe40003f65330 */
[----:B------:R-:W-:Y:S02]  /*6070*/  PLOP3.LUT P0, PT, PT, PT, PT, 0x8, 0x80 ;  /* 0x000000000080781c */ /* 0x000fe40003f0e170 */
[----:B------:R-:W-:Y:S09]  /*6080*/  ISETP.NE.AND.EX P2, PT, R225, RZ, PT, P2 ;  /* 0x000000ffe100720c */ /* 0x000ff20003f45320 */
[----:B------:R-:W-:Y:S05]  /*6090*/  @!P3 BRA `(.L_x_117) ;  /* 0x00000000002cb947 */ /* 0x000fea0003800000 */
[----:B------:R-:W-:Y:S01]  /*60a0*/  ISETP.NE.U32.AND P1, PT, R226, RZ, PT ;  /* 0x000000ffe200720c */ /* 0x000fe20003f25070 */
[----:B------:R-:W-:Y:S03]  /*60b0*/  IMAD.MOV.U32 R236, RZ, RZ, 0x1 ;  /* 0x00000001ffec7424 */ /* 0x000fe600078e00ff */
[----:B------:R-:W-:Y:S11]  /*60c0*/  ISETP.NE.AND.EX P1, PT, R227, RZ, PT, P1 ;  /* 0x000000ffe300720c */ /* 0x000ff60003f25310 */
[----:B------:R-:W-:Y:S02]  /*60d0*/  @!UPT UIADD3 URZ, UPT, UPT, URZ, URZ, URZ ;  /* 0x000000fffffff290 */ /* 0x000fe4000fffe0ff */
[----:B------:R-:W1:Y:S01]  /*60e0*/  @P1 LDC.64 R2, c[0x0][0x888] ;  /* 0x00022200ff021b82 */ /* 0x000e620000000a00 */
[----:B------:R-:W-:Y:S04]  /*60f0*/  @P1 IMAD R0, R228, UR36, RZ ;  /* 0x00000024e4001c24 */ /* 0x000fe8000f8e02ff */
[----:B-1----:R-:W-:Y:S04]  /*6100*/  @P1 IMAD.WIDE R2, R0, 0x4, R2 ;  /* 0x0000000400021825 */ /* 0x002fe800078e0202 */
[----:B------:R-:W-:Y:S01]  /*6110*/  HFMA2 R0, -RZ, RZ, 0, 5.9604644775390625e-08 ;  /* 0x00000001ff007431 */ /* 0x000fe200000001ff */
[----:B-----5:R1:W5:Y:S04]  /*6120*/  @P1 LDG.E R182, desc[UR40][R2.64] ;  /* 0x0000002802b61981 */ /* 0x020368000c1e1900 */
[----:B------:R-:W-:Y:S01]  /*6130*/  @!P1 PRMT R236, R0, 0x7610, R236 ;  /* 0x0000761000ec9816 */ /* 0x000fe200000000ec */
[----:B-1----:R-:W2:Y:S06]  /*6140*/  @!P1 LDC R182, c[0x0][0x880] ;  /* 0x00022000ffb69b82 */ /* 0x002eac0000000800 */
.L_x_117:
[----:B------:R-:W-:Y:S05]  /*6150*/  @!P2 BRA `(.L_x_118) ;  /* 0x000000000020a947 */ /* 0x000fea0003800000 */
[----:B------:R-:W-:Y:S04]  /*6160*/  ISETP.NE.U32.AND P1, PT, R222, RZ, PT ;  /* 0x000000ffde00720c */ /* 0x000fe80003f25070 */
[----:B------:R-:W-:Y:S11]  /*6170*/  ISETP.NE.AND.EX P1, PT, R223, RZ, PT, P1 ;  /* 0x000000ffdf00720c */ /* 0x000ff60003f25310 */
[----:B------:R-:W-:Y:S02]  /*6180*/  @!UPT UIADD3 URZ, UPT, UPT, URZ, URZ, URZ ;  /* 0x000000fffffff290 */ /* 0x000fe4000fffe0ff */
[----:B------:R-:W1:Y:S01]  /*6190*/  @P1 LDC.64 R2, c[0x0][0x8a8] ;  /* 0x00022a00ff021b82 */ /* 0x000e620000000a00 */
[----:B------:R-:W-:Y:S04]  /*61a0*/  @P1 IMAD R0, R224, UR36, RZ ;  /* 0x00000024e0001c24 */ /* 0x000fe8000f8e02ff */
[----:B-1----:R-:W-:Y:S05]  /*61b0*/  @P1 IMAD.WIDE R2, R0, 0x4, R2 ;  /* 0x0000000400021825 */ /* 0x002fea00078e0202 */
[----:B-----5:R1:W5:Y:S02]  /*61c0*/  @P1 LDG.E R139, desc[UR40][R2.64] ;  /* 0x00000028028b1981 */ /* 0x020364000c1e1900 */
[----:B-1----:R-:W3:Y:S02]  /*61d0*/  @!P1 LDC R139, c[0x0][0x8a0] ;  /* 0x00022800ff8b9b82 */ /* 0x002ee40000000800 */
.L_x_118:
[----:B------:R-:W-:Y:S09]  /*61e0*/  UISETP.NE.AND UP0, UPT, UR44, URZ, UPT ;  /* 0x000000ff2c00728c */ /* 0x000ff2000bf05270 */
[----:B------:R-:W-:Y:S05]  /*61f0*/  BRA.U !UP0, `(.L_x_119) ;  /* 0x0000000108407547 */ /* 0x000fea000b800000 */
[----:B------:R-:W-:Y:S02]  /*6200*/  ISETP.NE.U32.AND P4, PT, R228, RZ, PT ;  /* 0x000000ffe400720c */ /* 0x000fe40003f85070 */
[----:B------:R-:W-:Y:S02]  /*6210*/  PLOP3.LUT P0, PT, PT, PT, PT, 0x80, 0x8 ;  /* 0x000000000008781c */ /* 0x000fe40003f0f070 */
[----:B------:R-:W-:Y:S11]  /*6220*/  ISETP.NE.AND.EX P4, PT, R229, RZ, PT, P4 ;  /* 0x000000ffe500720c */ /* 0x000ff60003f85340 */
[----:B------:R-:W-:Y:S02]  /*6230*/  @!UPT UIADD3 URZ, UPT, UPT, URZ, URZ, URZ ;  /* 0x000000fffffff290 */ /* 0x000fe4000fffe0ff */
[----:B------:R-:W-:Y:S01]  /*6240*/  @P4 LOP3.LUT P1, RZ, R236, 0xff, RZ, 0xc0, !PT ;  /* 0x000000ffecff4812 */ /* 0x000fe2000782c0ff */
[----:B------:R-:W1:Y:S03]  /*6250*/  @P4 LDC.64 R2, c[0x0][0x888] ;  /* 0x00022200ff024b82 */ /* 0x000e660000000a00 */
[----:B------:R-:W-:Y:S02]  /*6260*/  @P4 PLOP3.LUT P0, PT, P1, PT, PT, 0x80, 0x8 ;  /* 0x000000000008481c */ /* 0x000fe40000f0f070 */
[----:B--2--5:R-:W-:Y:S04]  /*6270*/  @P4 FSETP.NEU.AND P1, PT, R182, RZ, PT ;  /* 0x000000ffb600420b */ /* 0x024fe80003f2d000 */
[----:B------:R-:W-:Y:S02]  /*6280*/  @P4 SEL R0, RZ, 0xffffffff, P1 ;  /* 0xffffffffff004807 */ /* 0x000fe40000800000 */
[----:B-1----:R-:W-:Y:S04]  /*6290*/  @P4 ISETP.NE.U32.AND P2, PT, R2, RZ, PT ;  /* 0x000000ff0200420c */ /* 0x002fe80003f45070 */
[----:B------:R-:W-:Y:S04]  /*62a0*/  @P4 ISETP.NE.AND.EX P2, PT, R3, RZ, PT, P2 ;  /* 0x000000ff0300420c */ /* 0x000fe80003f45320 */
[----:B------:R-:W-:Y:S02]  /*62b0*/  @!P0 SEL R0, RZ, 0xffffffff, P2 ;  /* 0xffffffffff008807 */ /* 0x000fe40001000000 */
[----:B------:R-:W-:Y:S02]  /*62c0*/  @!P4 FSETP.EQ.AND P0, PT, R182, RZ, PT ;  /* 0x000000ffb600c20b */ /* 0x000fe40003f02000 */
[----:B------:R-:W-:Y:S04]  /*62d0*/  @P4 LOP3.LUT R0, R0, 0x1, RZ, 0xc0, !PT ;  /* 0x0000000100004812 */ /* 0x000fe800078ec0ff */
[----:B------:R-:W-:Y:S11]  /*62e0*/  @P4 ISETP.EQ.U32.AND P0, PT, R0, 0x1, PT ;  /* 0x000000010000480c */ /* 0x000ff60003f02070 */
[----:B------:R-:W-:Y:S02]  /*62f0*/  @!UPT UIADD3 URZ, UPT, UPT, URZ, URZ, URZ ;  /* 0x000000fffffff290 */ /* 0x000fe4000fffe0ff */
.L_x_119:
[----:B------:R-:W-:Y:S01]  /*6300*/  @!P0 SHF.L.U32 R0, R244, 0x1f, RZ ;  /* 0x0000001ff4008819 */ /* 0x000fe200000006ff */
[----:B------:R-:W-:Y:S01]  /*6310*/  BSSY B1, `(.L_x_120) ;  /* 0x0000038000017945 */ /* 0x000fe20003800000 */
[C---:B------:R-:W-:Y:S01]  /*6320*/  LEA R219, R106.reuse, UR43, 0x3 ;  /* 0x0000002b6adb7c11 */ /* 0x040fe2000f8e18ff */
[----:B------:R-:W-:Y:S01]  /*6330*/  IMAD R2, R106, 0x40, R138 ;  /* 0x000000406a027824 */ /* 0x000fe200078e028a */
[----:B------:R-:W1:Y:S01]  /*6340*/  @!P0 SYNCS.PHASECHK.TRANS64.TRYWAIT P1, [UR43+0x140], R0 ;  /* 0x00014000ff0085a7 */ /* 0x000e62000802112b */
[----:B------:R-:W-:Y:S02]  /*6350*/  SHF.L.U32 R4, R246, 0x1f, RZ ;  /* 0x0000001ff6047819 */ /* 0x000fe400000006ff */
[----:B------:R-:W-:Y:S02]  /*6360*/  CS2R R18, SRZ ;  /* 0x0000000000127805 */ /* 0x000fe4000001ff00 */
[----:B------:R-:W-:Y:S02]  /*6370*/  PLOP3.LUT P5, PT, PT, PT, PT, 0x8, 0x80 ;  /* 0x000000000080781c */ /* 0x000fe40003fae170 */
[----:B------:R-:W-:Y:S02]  /*6380*/  CS2R R16, SRZ ;  /* 0x0000000000107805 */ /* 0x000fe4000001ff00 */
[----:B------:R-:W-:Y:S02]  /*6390*/  CS2R R26, SRZ ;  /* 0x00000000001a7805 */ /* 0x000fe4000001ff00 */
[----:B------:R-:W-:Y:S02]  /*63a0*/  CS2R R24, SRZ ;  /* 0x0000000000187805 */ /* 0x000fe4000001ff00 */
[----:B------:R-:W-:Y:S02]  /*63b0*/  CS2R R34, SRZ ;  /* 0x0000000000227805 */ /* 0x000fe4000001ff00 */
[----:B------:R-:W-:Y:S02]  /*63c0*/  CS2R R32, SRZ ;  /* 0x0000000000207805 */ /* 0x000fe4000001ff00 */
[----:B------:R-:W-:Y:S02]  /*63d0*/  CS2R R30, SRZ ;  /* 0x00000000001e7805 */ /* 0x000fe4000001ff00 */
[----:B------:R-:W-:Y:S01]  /*63e0*/  CS2R R28, SRZ ;  /* 0x00000000001c7805 */ /* 0x000fe2000001ff00 */
[----:B------:R4:W2:Y:S01]  /*63f0*/  SYNCS.PHASECHK.TRANS64.TRYWAIT P4, [R219+URZ+0x180], R4 ;  /* 0x00018004db0075a7 */ /* 0x0008a200080811ff */
[----:B-1----:R-:W-:Y:S01]  /*6400*/  @!P0 PLOP3.LUT P5, PT, P1, PT, PT, 0x8, 0x80 ;  /* 0x000000000080881c */ /* 0x002fe20000fae170 */
[----:B------:R-:W-:Y:S01]  /*6410*/  @!UPT UIADD3 URZ, UPT, UPT, URZ, URZ, URZ ;  /* 0x000000fffffff290 */ /* 0x000fe2000fffe0ff */
[----:B----4-:R-:W-:Y:S11]  /*6420*/  @P0 BRA `(.L_x_121) ;  /* 0x0000000000980947 */ /* 0x010ff60003800000 */
[----:B------:R-:W-:Y:S01]  /*6430*/  ISETP.NE.U32.AND P0, PT, RZ, UR38, PT ;  /* 0x00000026ff007c0c */ /* 0x000fe2000bf05070 */
[----:B------:R-:W-:Y:S01]  /*6440*/  BSSY B0, `(.L_x_122) ;  /* 0x0000016000007945 */ /* 0x000fe20003800000 */
[----:B--2--5:R-:W-:Y:S02]  /*6450*/  FSETP.NEU.AND P2, PT, R182, RZ, PT ;  /* 0x000000ffb600720b */ /* 0x024fe40003f4d000 */
[----:B------:R-:W-:Y:S02]  /*6460*/  CS2R R30, SRZ ;  /* 0x00000000001e7805 */ /* 0x000fe4000001ff00 */
[----:B------:R-:W-:Y:S02]  /*6470*/  ISETP.NE.AND.EX P0, PT, RZ, UR39, PT, P0 ;  /* 0x00000027ff007c0c */ /* 0x000fe4000bf05300 */
[----:B------:R-:W-:Y:S02]  /*6480*/  CS2R R28, SRZ ;  /* 0x00000000001c7805 */ /* 0x000fe4000001ff00 */
[----:B------:R-:W-:Y:S02]  /*6490*/  LOP3.LUT P1, RZ, R236, 0xff, RZ, 0xc0, !PT ;  /* 0x000000ffecff7812 */ /* 0x000fe4000782c0ff */
[----:B------:R-:W-:Y:S02]  /*64a0*/  CS2R R34, SRZ ;  /* 0x0000000000227805 */ /* 0x000fe4000001ff00 */
[----:B------:R-:W-:Y:S02]  /*64b0*/  SEL R0, RZ, 0xffffffff, P2 ;  /* 0xffffffffff007807 */ /* 0x000fe40001000000 */
[----:B------:R-:W-:Y:S02]  /*64c0*/  CS2R R32, SRZ ;  /* 0x0000000000207805 */ /* 0x000fe4000001ff00 */
[----:B------:R-:W-:Y:S02]  /*64d0*/  SEL R3, RZ, 0xffffffff, P0 ;  /* 0xffffffffff037807 */ /* 0x000fe40000000000 */
[----:B------:R-:W-:Y:S02]  /*64e0*/  CS2R R26, SRZ ;  /* 0x00000000001a7805 */ /* 0x000fe4000001ff00 */
[----:B------:R-:W-:Y:S02]  /*64f0*/  CS2R R24, SRZ ;  /* 0x0000000000187805 */ /* 0x000fe4000001ff00 */
[----:B------:R-:W-:Y:S02]  /*6500*/  CS2R R18, SRZ ;  /* 0x0000000000127805 */ /* 0x000fe4000001ff00 */
[----:B------:R-:W-:Y:S02]  /*6510*/  @P3 SEL R0, R3, R0, !P1 ;  /* 0x0000000003003207 */ /* 0x000fe40004800000 */
[----:B------:R-:W-:Y:S02]  /*6520*/  CS2R R16, SRZ ;  /* 0x0000000000107805 */ /* 0x000fe4000001ff00 */
[----:B------:R-:W-:Y:S04]  /*6530*/  LOP3.LUT R0, R0, 0x1, RZ, 0xc0, !PT ;  /* 0x0000000100007812 */ /* 0x000fe800078ec0ff */
[----:B------:R-:W-:Y:S01]  /*6540*/  ISETP.NE.U32.AND P0, PT, R0, 0x1, PT ;  /* 0x000000010000780c */ /* 0x000fe20003f05070 */
[----:B------:R-:W-:Y:S01]  /*6550*/  @!UPT UIADD3 URZ, UPT, UPT, URZ, URZ, URZ ;  /* 0x000000fffffff290 */ /* 0x000fe2000fffe0ff */
[----:B------:R-:W-:Y:S11]  /*6560*/  @!P5 BRA `(.L_x_123) ;  /* 0x00000000000cd947 */ /* 0x000ff60003800000 */
[----:B------:R-:W-:Y:S04]  /*6570*/  SHF.L.U32 R3, R244, 0x1f, RZ ;  /* 0x0000001ff4037819 */ /* 0x000fe800000006ff */
[----:B------:R-:W1:Y:S02]  /*6580*/  SYNCS.PHASECHK.TRANS64.TRYWAIT P1, [UR43+0x140], R3 ;  /* 0x00014003ff0075a7 */ /* 0x000e64000802112b */
[----:B-1----:R-:W-:Y:S05]  /*6590*/  @!P1 BRA `(.L_x_124) ;  /* 0x00000088002c9947 */ /* 0x002fea0003800000 */
.L_x_123:
[----:B------:R-:W-:Y:S05]  /*65a0*/  BSYNC B0 ;  /* 0x0000000000007941 */ /* 0x000fea0003800000 */
.L_x_122:
[----:B------:R4:W2:Y:S01]  /*65b0*/  @P0 LDS.128 R28, [R239+UR43+0x400] ;  /* 0x0004002bef1c0984 */ /* 0x0008a20008000c00 */
[----:B------:R-:W-:Y:S01]  /*65c0*/  UIADD3 UR4, UPT, UPT, UR43, 0x148, URZ ;  /* 0x000001482b047890 */ /* 0x000fe2000fffe0ff */
[----:B------:R-:W-:Y:S02]  /*65d0*/  LOP3.LUT R244, R244, 0x1, RZ, 0x3c, !PT ;  /* 0x00000001f4f47812 */ /* 0x000fe400078e3cff */
[----:B------:R4:W1:Y:S01]  /*65e0*/  @P0 LDS.128 R32, [R249+0x10] ;  /* 0x00001000f9200984 */ /* 0x0008620000000c00 */
[----:B------:R-:W-:Y:S03]  /*65f0*/  UPRMT UR4, UR37, 0x654, UR4 ;  /* 0x0000065425047896 */ /* 0x000fe60008000004 */
[----:B------:R4:W1:Y:S04]  /*6600*/  @P0 LDS.128 R24, [R248+0x20] ;  /* 0x00002000f8180984 */ /* 0x0008680000000c00 */
[----:B------:R4:W1:Y:S01]  /*6610*/  @P0 LDS.128 R16, [R247+0x30] ;  /* 0x00003000f7100984 */ /* 0x0008620000000c00 */
[----:B------:R-:W-:Y:S01]  /*6620*/  @!PT LDS RZ, [RZ] ;  /* 0x00000000fffff984 */ /* 0x000fe20000000800 */
[----:B------:R-:W-:Y:S01]  /*6630*/  @!PT LDS RZ, [RZ] ;  /* 0x00000000fffff984 */ /* 0x000fe20000000800 */
[----:B------:R-:W-:Y:S01]  /*6640*/  @!PT LDS RZ, [RZ] ;  /* 0x00000000fffff984 */ /* 0x000fe20000000800 */
[----:B------:R-:W-:Y:S01]  /*6650*/  @!PT LDS RZ, [RZ] ;  /* 0x00000000fffff984 */ /* 0x000fe20000000800 */
[----:B------:R5:W-:Y:S06]  /*6660*/  MEMBAR.ALL.CTA ;  /* 0x0000000000007992 */ /* 0x000bec0000008000 */
[----:B-----5:R-:W5:Y:S02]  /*6670*/  FENCE.VIEW.ASYNC.S ;  /* 0x00000000000073c6 */ /* 0x020f640000000000 */
[----:B-----5:R-:W-:Y:S01]  /*6680*/  SYNCS.ARRIVE.TRANS64.RED.A1T0 RZ, [UR4], RZ ;  /* 0x000000ffffff79a7 */ /* 0x020fe20008100404 */
.L_x_121:
[----:B------:R-:W-:Y:S05]  /*6690*/  BSYNC B1 ;  /* 0x0000000000017941 */ /* 0x000fea0003800000 */
.L_x_120:
[----:B-1----:R-:W-:Y:S04]  /*66a0*/  SHF.R.U32.HI R0, RZ, 0x15, R2 ;  /* 0x00000015ff007819 */ /* 0x002fe80000011602 */
[----:B------:R-:W-:Y:S01]  /*66b0*/  LOP3.LUT P0, RZ, R0, 0x3, R240, 0x48, !PT ;  /* 0x0000000300ff7812 */ /* 0x000fe200078048f0 */
[----:B------:R-:W-:Y:S01]  /*66c0*/  @!UPT UIADD3 URZ, UPT, UPT, URZ, URZ, URZ ;  /* 0x000000fffffff290 */ /* 0x000fe2000fffe0ff */
[----:B--2---:R-:W-:Y:S11]  /*66d0*/  @P4 BRA `(.L_x_125) ;  /* 0x0000000000084947 */ /* 0x004ff60003800000 */
[----:B------:R-:W1:Y:S02]  /*66e0*/  SYNCS.PHASECHK.TRANS64.TRYWAIT P1, [R219+URZ+0x180], R4 ;  /* 0x00018004db0075a7 */ /* 0x000e6400080211ff */
[----:B-1----:R-:W-:Y:S05]  /*66f0*/  @!P1 BRA `(.L_x_126) ;  /* 0x0000008400ec9947 */ /* 0x002fea0003800000 */
.L_x_125:
[----:B------:R-:W-:Y:S05]  /*6700*/  @!P0 BRA `(.L_x_127) ;  /* 0x0000000000408947 */ /* 0x000fea0003800000 */
[----:B------:R-:W2:Y:S01]  /*6710*/  LDCU.64 UR8, c[0x4][0x70] ;  /* 0x01000e00ff0877ac */ /* 0x000ea20008000a00 */
[----:B------:R-:W-:Y:S01]  /*6720*/  MOV R15, 0x0 ;  /* 0x00000000000f7802 */ /* 0x000fe20000000f00 */
[----:B------:R-:W-:Y:S02]  /*6730*/  HFMA2 R12, -RZ, RZ, 0, 5.9604644775390625e-08 ;  /* 0x00000001ff0c7431 */ /* 0x000fe400000001ff */
[----:B------:R-:W-:Y:S02]  /*6740*/  IMAD.MOV.U32 R8, RZ, RZ, 0x192 ;  /* 0x00000192ff087424 */ /* 0x000fe400078e00ff */
[----:B------:R-:W-:Y:S01]  /*6750*/  IMAD.MOV.U32 R13, RZ, RZ, RZ ;  /* 0x000000ffff0d7224 */ /* 0x000fe200078e00ff */
[----:B------:R-:W3:Y:S01]  /*6760*/  LDCU.64 UR6, c[0x4][0x78] ;  /* 0x01000f00ff0677ac */ /* 0x000ee20008000a00 */
[----:B------:R-:W4:Y:S01]  /*6770*/  LDC.64 R14, c[0x4][R15] ;  /* 0x010000000f0e7b82 */ /* 0x000f220000000a00 */
[----:B------:R-:W3:Y:S01]  /*6780*/  LDCU.64 UR4, c[0x4][0x10] ;  /* 0x01000200ff0477ac */ /* 0x000ee20008000a00 */
[----:B--2---:R-:W-:Y:S01]  /*6790*/  MOV R5, UR9 ;  /* 0x0000000900057c02 */ /* 0x004fe20008000f00 */
[----:B-1----:R-:W-:Y:S01]  /*67a0*/  IMAD.U32 R4, RZ, RZ, UR8 ;  /* 0x00000008ff047e24 */ /* 0x002fe2000f8e00ff */
[----:B---3--:R-:W-:Y:S01]  /*67b0*/  MOV R7, UR7 ;  /* 0x0000000700077c02 */ /* 0x008fe20008000f00 */
[----:B------:R-:W-:Y:S01]  /*67c0*/  IMAD.U32 R6, RZ, RZ, UR6 ;  /* 0x00000006ff067e24 */ /* 0x000fe2000f8e00ff */
[----:B------:R-:W-:Y:S01]  /*67d0*/  MOV R11, UR5 ;  /* 0x00000005000b7c02 */ /* 0x000fe20008000f00 */
[----:B------:R-:W-:Y:S02]  /*67e0*/  IMAD.U32 R10, RZ, RZ, UR4 ;  /* 0x00000004ff0a7e24 */ /* 0x000fe4000f8e00ff */
[----:B------:R-:W-:Y:S07]  /*67f0*/  LEPC R20, `(.L_x_127) ;  /* 0x000000001014794e */ /* 0x000fee0000000000 */
[----:B----45:R-:W-:Y:S05]  /*6800*/  CALL.ABS.NOINC R14 ;  /* 0x000000000e007343 */ /* 0x030fea0003c00000 */
.L_x_127:
[----:B------:R-:W-:Y:S05]  /*6810*/  WARPSYNC.ALL ;  /* 0x0000000000007948 */ /* 0x000fea0003800000 */
[----:B------:R-:W-:Y:S01]  /*6820*/  R2UR UR4, R2 ;  /* 0x00000000020472ca */ /* 0x000fe200000e0000 */
[----:B------:R-:W-:Y:S01]  /*6830*/  BSSY.RECONVERGENT B1, `(.L_x_128) ;  /* 0x00002f6000017945 */ /* 0x000fe20003800200 */
[----:B------:R-:W-:Y:S02]  /*6840*/  F2FP.F16.E4M3.UNPACK_B R12, R29 ;  /* 0x0000001dff0c723e */ /* 0x000fe400020006ff */
[----:B------:R-:W-:Y:S02]  /*6850*/  F2FP.F16.E4M3.UNPACK_B R11, R30 ;  /* 0x0000001eff0b723e */ /* 0x000fe400020006ff */
[----:B------:R-:W-:Y:S01]  /*6860*/  F2FP.F16.E4M3.UNPACK_B R10, R31 ;  /* 0x0000001fff0a723e */ /* 0x000fe200020006ff */
[--C-:B------:R-:W-:Y:S01]  /*6870*/  HADD2.F32 R69, -RZ, R12.reuse.H0_H0 ;  /* 0x2000000cff457230 */ /* 0x100fe20000004100 */
[----:B------:R-:W-:Y:S01]  /*6880*/  F2FP.F16.E4M3.UNPACK_B R9, R32 ;  /* 0x00000020ff09723e */ /* 0x000fe200020006ff */
[----:B------:R-:W-:Y:S01]  /*6890*/  HADD2.F32 R70, -RZ, R12.H1_H1 ;  /* 0x3000000cff467230 */ /* 0x000fe20000004100 */
        /* <DEDUP_REMOVED lines=8> */
[----:B-1----:R-:W-:Y:S01]  /*6920*/  F2FP.F16.E4M3.UNPACK_B R4, R25 ;  /* 0x00000019ff04723e */ /* 0x002fe200020006ff */
[--C-:B------:R-:W-:Y:S01]  /*6930*/  HADD2.F32 R81, -RZ, R9.reuse.H0_H0 ;  /* 0x20000009ff517230 */ /* 0x100fe20000004100 */
[-C--:B------:R-:W-:Y:S01]  /*6940*/  F2FP.F16.E4M3.UNPACK_B R2, R28.reuse ;  /* 0x0000001cff02723e */ /* 0x080fe200020006ff */
[----:B------:R-:W-:Y:S01]  /*6950*/  HADD2.F32 R82, -RZ, R9.H1_H1 ;  /* 0x30000009ff527230 */ /* 0x000fe20000004100 */
[----:B------:R-:W-:Y:S01]  /*6960*/  F2FP.F16.E4M3.UNPACK_B R28, R28.H1 ;  /* 0x0000001cff1c723e */ /* 0x000fe200030006ff */
[--C-:B------:R-:W-:Y:S01]  /*6970*/  HADD2.F32 R85, -RZ, R8.reuse.H0_H0 ;  /* 0x20000008ff557230 */ /* 0x100fe20000004100 */
[----:B------:R-:W-:Y:S01]  /*6980*/  F2FP.F16.E4M3.UNPACK_B R29, R29.H1 ;  /* 0x0000001dff1d723e */ /* 0x000fe200030006ff */
        /* <DEDUP_REMOVED lines=17> */
[-C--:B------:R-:W-:Y:S01]  /*6aa0*/  F2FP.F16.E4M3.UNPACK_B R107, R26.reuse ;  /* 0x0000001aff6b723e */ /* 0x080fe200020006ff */
        /* <DEDUP_REMOVED lines=23> */
[----:B------:R-:W-:Y:S01]  /*6c20*/  MOV R170, 0x3bbb989d ;  /* 0x3bbb989d00aa7802 */ /* 0x000fe20000000f00 */
[--C-:B------:R-:W-:Y:S02]  /*6c30*/  HADD2.F32 R97, -RZ, R5.reuse.H0_H0 ;  /* 0x20000005ff617230 */ /* 0x100fe40000004100 */
[----:B------:R-:W-:Y:S02]  /*6c40*/  HADD2.F32 R98, -RZ, R5.H1_H1 ;  /* 0x30000005ff627230 */ /* 0x000fe40000004100 */
[--C-:B------:R-:W-:Y:S02]  /*6c50*/  HADD2.F32 R99, -RZ, R24.reuse.H0_H0 ;  /* 0x20000018ff637230 */ /* 0x100fe40000004100 */
[----:B------:R-:W-:Y:S02]  /*6c60*/  HADD2.F32 R100, -RZ, R24.H1_H1 ;  /* 0x30000018ff647230 */ /* 0x000fe40000004100 */
[--C-:B------:R-:W-:Y:S02]  /*6c70*/  HADD2.F32 R101, -RZ, R4.reuse.H0_H0 ;  /* 0x20000004ff657230 */ /* 0x100fe40000004100 */
[----:B------:R-:W-:Y:S02]  /*6c80*/  HADD2.F32 R102, -RZ, R4.H1_H1 ;  /* 0x30000004ff667230 */ /* 0x000fe40000004100 */
[--C-:B------:R-:W-:Y:S02]  /*6c90*/  HADD2.F32 R103, -RZ, R25.reuse.H0_H0 ;  /* 0x20000019ff677230 */ /* 0x100fe40000004100 */
[----:B------:R-:W-:Y:S02]  /*6ca0*/  HADD2.F32 R104, -RZ, R25.H1_H1 ;  /* 0x30000019ff687230 */ /* 0x000fe40000004100 */
[----:B------:R-:W3:Y:S01]  /*6cb0*/  LDTM.x64 R4, tmem[UR4] ;  /* 0x00000004000479ee */ /* 0x000ee20008340000 */
[--C-:B------:R-:W-:Y:S01]  /*6cc0*/  HADD2.F32 R0, -RZ, R2.reuse.H0_H0 ;  /* 0x20000002ff007230 */ /* 0x100fe20000004100 */
[----:B------:R-:W-:Y:S01]  /*6cd0*/  NOP ;  /* 0x0000000000007918 */ /* 0x000fe20000000000 */
[----:B------:R-:W-:Y:S02]  /*6ce0*/  HADD2.F32 R2, -RZ, R2.H1_H1 ;  /* 0x30000002ff027230 */ /* 0x000fe40000004100 */
        /* <DEDUP_REMOVED lines=10> */
[C---:B---3-5:R-:W-:Y:S01]  /*6d90*/  FMUL R4, R139.reuse, R4 ;  /* 0x000000048b047220 */ /* 0x068fe20000400000 */
[C---:B------:R-:W-:Y:S01]  /*6da0*/  FMUL R5, R139.reuse, R5 ;  /* 0x000000058b057220 */ /* 0x040fe20000400000 */
[C---:B------:R-:W-:Y:S01]  /*6db0*/  FMUL R6, R139.reuse, R6 ;  /* 0x000000068b067220 */ /* 0x040fe20000400000 */
[C---:B------:R-:W-:Y:S01]  /*6dc0*/  FMUL R7, R139.reuse, R7 ;  /* 0x000000078b077220 */ /* 0x040fe20000400000 */
[C---:B------:R-:W-:Y:S01]  /*6dd0*/  FMUL R8, R139.reuse, R8 ;  /* 0x000000088b087220 */ /* 0x040fe20000400000 */
[C---:B------:R-:W-:Y:S01]  /*6de0*/  FFMA R4, R182.reuse, R0, R4 ;  /* 0x00000000b6047223 */ /* 0x040fe20000000004 */
[C---:B------:R-:W-:Y:S01]  /*6df0*/  FFMA R5, R182.reuse, R2, R5 ;  /* 0x00000002b6057223 */ /* 0x040fe20000000005 */
[C---:B------:R-:W-:Y:S01]  /*6e00*/  FMUL R9, R139.reuse, R9 ;  /* 0x000000098b097220 */ /* 0x040fe20000400000 */
[C---:B------:R-:W-:Y:S01]  /*6e10*/  FFMA R6, R182.reuse, R3, R6 ;  /* 0x00000003b6067223 */ /* 0x040fe20000000006 */
[C---:B------:R-:W-:Y:S01]  /*6e20*/  FMUL R10, R139.reuse, R10 ;  /* 0x0000000a8b0a7220 */ /* 0x040fe20000400000 */
[C---:B------:R-:W-:Y:S01]  /*6e30*/  FFMA R7, R182.reuse, R68, R7 ;  /* 0x00000044b6077223 */ /* 0x040fe20000000007 */
[C---:B------:R-:W-:Y:S01]  /*6e40*/  FMUL R11, R139.reuse, R11 ;  /* 0x0000000b8b0b7220 */ /* 0x040fe20000400000 */
[C---:B------:R-:W-:Y:S01]  /*6e50*/  FFMA R8, R182.reuse, R69, R8 ;  /* 0x00000045b6087223 */ /* 0x040fe20000000008 */
[C---:B------:R-:W-:Y:S01]  /*6e60*/  FMUL R12, R139.reuse, R12 ;  /* 0x0000000c8b0c7220 */ /* 0x040fe20000400000 */
[C---:B------:R-:W-:Y:S01]  /*6e70*/  FMUL R13, R139.reuse, R13 ;  /* 0x0000000d8b0d7220 */ /* 0x040fe20000400000 */
        /* <DEDUP_REMOVED lines=80> */
[--C-:B------:R-:W-:Y:S02]  /*7380*/  HADD2.F32 R116, -RZ, R117.reuse.H0_H0 ;  /* 0x20000075ff747230 */ /* 0x100fe40000004100 */
[C---:B------:R-:W-:Y:S01]  /*7390*/  FMUL R53, R139.reuse, R53 ;  /* 0x000000358b357220 */ /* 0x040fe20000400000 */
[C---:B------:R-:W-:Y:S01]  /*73a0*/  FFMA R50, R182.reuse, R112, R50 ;  /* 0x00000070b6327223 */ /* 0x040fe20000000032 */
[----:B------:R-:W-:Y:S02]  /*73b0*/  HADD2.F32 R117, -RZ, R117.H1_H1 ;  /* 0x30000075ff757230 */ /* 0x000fe40000004100 */
[C---:B------:R-:W-:Y:S01]  /*73c0*/  FMUL R54, R139.reuse, R54 ;  /* 0x000000368b367220 */ /* 0x040fe20000400000 */
[--C-:B------:R-:W-:Y:S02]  /*73d0*/  HADD2.F32 R118, -RZ, R119.reuse.H0_H0 ;  /* 0x20000077ff767230 */ /* 0x100fe40000004100 */
[C---:B------:R-:W-:Y:S01]  /*73e0*/  FMUL R55, R139.reuse, R55 ;  /* 0x000000378b377220 */ /* 0x040fe20000400000 */
[C---:B------:R-:W-:Y:S01]  /*73f0*/  FFMA R51, R182.reuse, R113, R51 ;  /* 0x00000071b6337223 */ /* 0x040fe20000000033 */
[----:B------:R-:W-:Y:S02]  /*7400*/  HADD2.F32 R119, -RZ, R119.H1_H1 ;  /* 0x30000077ff777230 */ /* 0x000fe40000004100 */
[C---:B------:R-:W-:Y:S01]  /*7410*/  FMUL R56, R139.reuse, R56 ;  /* 0x000000388b387220 */ /* 0x040fe20000400000 */
[C---:B------:R-:W-:Y:S01]  /*7420*/  FFMA R52, R182.reuse, R114, R52 ;  /* 0x00000072b6347223 */ /* 0x040fe20000000034 */
        /* <DEDUP_REMOVED lines=27> */
[----:B------:R-:W-:Y:S02]  /*75e0*/  HFMA2 R107, -RZ, RZ, 3.7421875, 0 ;  /* 0x437c0000ff6b7431 */ /* 0x000fe400000001ff */
[----:B------:R-:W-:Y:S02]  /*75f0*/  HADD2.F32 R140, -RZ, R140.H1_H1 ;  /* 0x3000008cff8c7230 */ /* 0x000fe40000004100 */
[C---:B------:R-:W-:Y:S01]  /*7600*/  FMUL R66, R139.reuse, R66 ;  /* 0x000000428b427220 */ /* 0x040fe20000400000 */
[C---:B------:R-:W-:Y:S01]  /*7610*/  FFMA R62, R182.reuse, R124, R62 ;  /* 0x0000007cb63e7223 */ /* 0x040fe2000000003e */
[----:B------:R-:W-:Y:S01]  /*7620*/  FMUL R67, R139, R67 ;  /* 0x000000438b437220 */ /* 0x000fe20000400000 */
[C---:B------:R-:W-:Y:S01]  /*7630*/  FFMA R63, R182.reuse, R125, R63 ;  /* 0x0000007db63f7223 */ /* 0x040fe2000000003f */
[C---:B------:R-:W-:Y:S01]  /*7640*/  FFMA R64, R182.reuse, R126, R64 ;  /* 0x0000007eb6407223 */ /* 0x040fe20000000040 */
[C---:B------:R-:W-:Y:S01]  /*7650*/  FFMA R65, R182.reuse, R127, R65 ;  /* 0x0000007fb6417223 */ /* 0x040fe20000000041 */
[C---:B------:R-:W-:Y:S01]  /*7660*/  FFMA R66, R182.reuse, R128, R66 ;  /* 0x00000080b6427223 */ /* 0x040fe20000000042 */
[----:B------:R-:W-:Y:S01]  /*7670*/  FFMA R67, R182, R140, R67 ;  /* 0x0000008cb6437223 */ /* 0x000fe20000000043 */
[-C--:B------:R-:W-:Y:S04]  /*7680*/  FFMA.SAT R108, R4, -R170.reuse, 0.5 ;  /* 0x3f000000046c7423 */ /* 0x080fe800000028aa */
[-C--:B------:R-:W-:Y:S04]  /*7690*/  FFMA.RM R108, R108, R107.reuse, 12582913 ;  /* 0x4b4000016c6c7423 */ /* 0x080fe8000000406b */
[----:B------:R-:W-:Y:S04]  /*76a0*/  FADD R0, R108, -12583039 ;  /* 0xcb40007f6c007421 */ /* 0x000fe80000000000 */
[C---:B------:R-:W-:Y:S04]  /*76b0*/  FFMA R0, R4.reuse, -1.4426950216293334961, -R0 ;  /* 0xbfb8aa3b04007823 */ /* 0x040fe80000000800 */
[----:B------:R-:W-:Y:S01]  /*76c0*/  FFMA R0, R4, -1.925963033500011079e-08, R0 ;  /* 0xb2a5706004007823 */ /* 0x000fe20000000000 */
[-C--:B------:R-:W-:Y:S03]  /*76d0*/  FFMA.SAT R109, R5, -R170.reuse, 0.5 ;  /* 0x3f000000056d7423 */ /* 0x080fe600000028aa */
[----:B------:R-:W1:Y:S01]  /*76e0*/  MUFU.EX2 R171, R0 ;  /* 0x0000000000ab7308 */ /* 0x000e620000000800 */
[-C--:B------:R-:W-:Y:S04]  /*76f0*/  FFMA.RM R109, R109, R107.reuse, 12582913 ;  /* 0x4b4000016d6d7423 */ /* 0x080fe8000000406b */
[C---:B------:R-:W-:Y:S01]  /*7700*/  FADD R2, R109.reuse, -12583039 ;  /* 0xcb40007f6d027421 */ /* 0x040fe20000000000 */
[----:B------:R-:W-:Y:S03]  /*7710*/  SHF.L.U32 R109, R109, 0x17, RZ ;  /* 0x000000176d6d7819 */ /* 0x000fe600000006ff */
[C---:B------:R-:W-:Y:S04]  /*7720*/  FFMA R2, R5.reuse, -1.4426950216293334961, -R2 ;  /* 0xbfb8aa3b05027823 */ /* 0x040fe80000000802 */
[----:B------:R-:W-:Y:S01]  /*7730*/  FFMA R2, R5, -1.925963033500011079e-08, R2 ;  /* 0xb2a5706005027823 */ /* 0x000fe20000000002 */
[-C--:B------:R-:W-:Y:S03]  /*7740*/  FFMA.SAT R110, R6, -R170.reuse, 0.5 ;  /* 0x3f000000066e7423 */ /* 0x080fe600000028aa */
[----:B------:R-:W2:Y:S01]  /*7750*/  MUFU.EX2 R172, R2 ;  /* 0x0000000200ac7308 */ /* 0x000ea20000000800 */
[-C--:B------:R-:W-:Y:S04]  /*7760*/  FFMA.RM R110, R110, R107.reuse, 12582913 ;  /* 0x4b4000016e6e7423 */ /* 0x080fe8000000406b */
[----:B------:R-:W-:Y:S04]  /*7770*/  FADD R3, R110, -12583039 ;  /* 0xcb40007f6e037421 */ /* 0x000fe80000000000 */
[C---:B------:R-:W-:Y:S04]  /*7780*/  FFMA R3, R6.reuse, -1.4426950216293334961, -R3 ;  /* 0xbfb8aa3b06037823 */ /* 0x040fe80000000803 */
[----:B------:R-:W-:Y:S01]  /*7790*/  FFMA R3, R6, -1.925963033500011079e-08, R3 ;  /* 0xb2a5706006037823 */ /* 0x000fe20000000003 */
[-C--:B------:R-:W-:Y:S03]  /*77a0*/  FFMA.SAT R111, R7, -R170.reuse, 0.5 ;  /* 0x3f000000076f7423 */ /* 0x080fe600000028aa */
[----:B------:R-:W3:Y:S01]  /*77b0*/  MUFU.EX2 R173, R3 ;  /* 0x0000000300ad7308 */ /* 0x000ee20000000800 */
[-C--:B------:R-:W-:Y:S04]  /*77c0*/  FFMA.RM R111, R111, R107.reuse, 12582913 ;  /* 0x4b4000016f6f7423 */ /* 0x080fe8000000406b */
[----:B------:R-:W-:Y:S04]  /*77d0*/  FADD R68, R111, -12583039 ;  /* 0xcb40007f6f447421 */ /* 0x000fe80000000000 */
[C---:B------:R-:W-:Y:S04]  /*77e0*/  FFMA R68, R7.reuse, -1.4426950216293334961, -R68 ;  /* 0xbfb8aa3b07447823 */ /* 0x040fe80000000844 */
[----:B------:R-:W-:Y:S01]  /*77f0*/  FFMA R68, R7, -1.925963033500011079e-08, R68 ;  /* 0xb2a5706007447823 */ /* 0x000fe20000000044 */
[-C--:B------:R-:W-:Y:S03]  /*7800*/  FFMA.SAT R112, R8, -R170.reuse, 0.5 ;  /* 0x3f00000008707423 */ /* 0x080fe600000028aa */
[----:B------:R-:W4:Y:S01]  /*7810*/  MUFU.EX2 R174, R68 ;  /* 0x0000004400ae7308 */ /* 0x000f220000000800 */
[-C--:B------:R-:W-:Y:S04]  /*7820*/  FFMA.RM R112, R112, R107.reuse, 12582913 ;  /* 0x4b40000170707423 */ /* 0x080fe8000000406b */
[C---:B------:R-:W-:Y:S01]  /*7830*/  FADD R69, R112.reuse, -12583039 ;  /* 0xcb40007f70457421 */ /* 0x040fe20000000000 */
[----:B------:R-:W-:Y:S03]  /*7840*/  SHF.L.U32 R112, R112, 0x17, RZ ;  /* 0x0000001770707819 */ /* 0x000fe600000006ff */
        /* <DEDUP_REMOVED lines=103> */
[CC--:B------:R-:W-:Y:S03]  /*7ec0*/  FFMA.SAT R140, R25.reuse, -R170.reuse, 0.5 ;  /* 0x3f000000198c7423 */ /* 0x0c0fe600000028aa */
        /* <DEDUP_REMOVED lines=38> */
[C---:B------:R-:W-:Y:S01]  /*8130*/  FADD R92, R146.reuse, -12583039 ;  /* 0xcb40007f925c7421 */ /* 0x040fe20000000000 */
[----:B------:R-:W-:Y:S03]  /*8140*/  SHF.L.U32 R146, R146, 0x17, RZ ;  /* 0x0000001792927819 */ /* 0x000fe600000006ff */
        /* <DEDUP_REMOVED lines=40> */
[----:B------:R1:W4:Y:S01]  /*83d0*/  MUFU.EX2 R205, R98 ;  /* 0x0000006200cd7308 */ /* 0x0003220000000800 */
[-C--:B------:R-:W-:Y:S04]  /*83e0*/  FFMA.RM R153, R153, R107.reuse, 12582913 ;  /* 0x4b40000199997423 */ /* 0x080fe8000000406b */
[----:B------:R-:W-:Y:S04]  /*83f0*/  FADD R99, R153, -12583039 ;  /* 0xcb40007f99637421 */ /* 0x000fe80000000000 */
[C---:B------:R-:W-:Y:S04]  /*8400*/  FFMA R99, R38.reuse, -1.4426950216293334961, -R99 ;  /* 0xbfb8aa3b26637823 */ /* 0x040fe80000000863 */
[----:B------:R-:W-:Y:S01]  /*8410*/  FFMA R99, R38, -1.925963033500011079e-08, R99 ;  /* 0xb2a5706026637823 */ /* 0x000fe20000000063 */
[CC--:B------:R-:W-:Y:S03]  /*8420*/  FFMA.SAT R154, R39.reuse, -R170.reuse, 0.5 ;  /* 0x3f000000279a7423 */ /* 0x0c0fe600000028aa */
[----:B------:R2:W4:Y:S01]  /*8430*/  MUFU.EX2 R206, R99 ;  /* 0x0000006300ce7308 */ /* 0x0005220000000800 */
[-C--:B------:R-:W-:Y:S01]  /*8440*/  FFMA.RM R154, R154, R107.reuse, 12582913 ;  /* 0x4b4000019a9a7423 */ /* 0x080fe2000000406b */
[----:B-1----:R-:W-:Y:S03]  /*8450*/  SHF.L.U32 R98, R150, 0x17, RZ ;  /* 0x0000001796627819 */ /* 0x002fe600000006ff */
[----:B------:R-:W-:Y:S04]  /*8460*/  FADD R100, R154, -12583039 ;  /* 0xcb40007f9a647421 */ /* 0x000fe80000000000 */
[C---:B------:R-:W-:Y:S04]  /*8470*/  FFMA R100, R39.reuse, -1.4426950216293334961, -R100 ;  /* 0xbfb8aa3b27647823 */ /* 0x040fe80000000864 */
[----:B------:R-:W-:Y:S01]  /*8480*/  FFMA R100, R39, -1.925963033500011079e-08, R100 ;  /* 0xb2a5706027647823 */ /* 0x000fe20000000064 */
[CC--:B------:R-:W-:Y:S03]  /*8490*/  FFMA.SAT R155, R40.reuse, -R170.reuse, 0.5 ;  /* 0x3f000000289b7423 */ /* 0x0c0fe600000028aa */
[----:B------:R1:W4:Y:S01]  /*84a0*/  MUFU.EX2 R207, R100 ;  /* 0x0000006400cf7308 */ /* 0x0003220000000800 */
[-C--:B------:R-:W-:Y:S01]  /*84b0*/  FFMA.RM R155, R155, R107.reuse, 12582913 ;  /* 0x4b4000019b9b7423 */ /* 0x080fe2000000406b */
[----:B--2---:R-:W-:Y:S03]  /*84c0*/  SHF.L.U32 R99, R149, 0x17, RZ ;  /* 0x0000001795637819 */ /* 0x004fe600000006ff */
[----:B------:R-:W-:Y:S04]  /*84d0*/  FADD R101, R155, -12583039 ;  /* 0xcb40007f9b657421 */ /* 0x000fe80000000000 */
[C---:B------:R-:W-:Y:S04]  /*84e0*/  FFMA R101, R40.reuse, -1.4426950216293334961, -R101 ;  /* 0xbfb8aa3b28657823 */ /* 0x040fe80000000865 */
[----:B------:R-:W-:Y:S01]  /*84f0*/  FFMA R101, R40, -1.925963033500011079e-08, R101 ;  /* 0xb2a5706028657823 */ /* 0x000fe20000000065 */
[-C--:B------:R-:W-:Y:S03]  /*8500*/  FFMA.SAT R156, R41, -R170.reuse, 0.5 ;  /* 0x3f000000299c7423 */ /* 0x080fe600000028aa */
[----:B------:R2:W4:Y:S01]  /*8510*/  MUFU.EX2 R208, R101 ;  /* 0x0000006500d07308 */ /* 0x0005220000000800 */
[-C--:B------:R-:W-:Y:S01]  /*8520*/  FFMA.RM R156, R156, R107.reuse, 12582913 ;  /* 0x4b4000019c9c7423 */ /* 0x080fe2000000406b */
[----:B-1----:R-:W-:Y:S03]  /*8530*/  SHF.L.U32 R100, R153, 0x17, RZ ;  /* 0x0000001799647819 */ /* 0x002fe600000006ff */
[----:B------:R-:W-:Y:S04]  /*8540*/  FADD R102, R156, -12583039 ;  /* 0xcb40007f9c667421 */ /* 0x000fe80000000000 */
[C---:B------:R-:W-:Y:S04]  /*8550*/  FFMA R102, R41.reuse, -1.4426950216293334961, -R102 ;  /* 0xbfb8aa3b29667823 */ /* 0x040fe80000000866 */
[----:B------:R-:W-:Y:S01]  /*8560*/  FFMA R102, R41, -1.925963033500011079e-08, R102 ;  /* 0xb2a5706029667823 */ /* 0x000fe20000000066 */
[-C--:B------:R-:W-:Y:S03]  /*8570*/  FFMA.SAT R157, R42, -R170.reuse, 0.5 ;  /* 0x3f0000002a9d7423 */ /* 0x080fe600000028aa */
        /* <DEDUP_REMOVED lines=9> */
[----:B-1----:R-:W-:Y:S02]  /*8610*/  SHF.L.U32 R102, R144, 0x17, RZ ;  /* 0x0000001790667819 */ /* 0x002fe400000006ff */
[----:B------:R-:W-:Y:S01]  /*8620*/  SHF.L.U32 R144, R152, 0x17, RZ ;  /* 0x0000001798907819 */ /* 0x000fe200000006ff */
[----:B------:R-:W-:Y:S01]  /*8630*/  FADD R104, R158, -12583039 ;  /* 0xcb40007f9e687421 */ /* 0x000fe20000000000 */
[----:B------:R-:W-:Y:S03]  /*8640*/  SHF.L.U32 R152, R155, 0x17, RZ ;  /* 0x000000179b987819 */ /* 0x000fe600000006ff */
[C---:B------:R-:W-:Y:S04]  /*8650*/  FFMA R104, R43.reuse, -1.4426950216293334961, -R104 ;  /* 0xbfb8aa3b2b687823 */ /* 0x040fe80000000868 */
[----:B------:R-:W-:Y:S01]  /*8660*/  FFMA R104, R43, -1.925963033500011079e-08, R104 ;  /* 0xb2a570602b687823 */ /* 0x000fe20000000068 */
[-C--:B------:R-:W-:Y:S03]  /*8670*/  FFMA.SAT R159, R44, -R170.reuse, 0.5 ;  /* 0x3f0000002c9f7423 */ /* 0x080fe600000028aa */
[----:B------:R1:W4:Y:S01]  /*8680*/  MUFU.EX2 R211, R104 ;  /* 0x0000006800d37308 */ /* 0x0003220000000800 */
[-C--:B------:R-:W-:Y:S01]  /*8690*/  FFMA.RM R159, R159, R107.reuse, 12582913 ;  /* 0x4b4000019f9f7423 */ /* 0x080fe2000000406b */
[----:B--2---:R-:W-:Y:S02]  /*86a0*/  SHF.L.U32 R103, R143, 0x17, RZ ;  /* 0x000000178f677819 */ /* 0x004fe400000006ff */
[----:B------:R-:W-:Y:S01]  /*86b0*/  SHF.L.U32 R143, R156, 0x17, RZ ;  /* 0x000000179c8f7819 */ /* 0x000fe200000006ff */
[----:B------:R-:W-:Y:S01]  /*86c0*/  FADD R105, R159, -12583039 ;  /* 0xcb40007f9f697421 */ /* 0x000fe20000000000 */
[----:B------:R-:W-:Y:S03]  /*86d0*/  IADD3 R156, PT, PT, R106, 0x1, RZ ;  /* 0x000000016a9c7810 */ /* 0x000fe60007ffe0ff */
        /* <DEDUP_REMOVED lines=10> */
[----:B------:R-:W1:Y:S01]  /*8780*/  MUFU.EX2 R213, R0 ;  /* 0x0000000000d57308 */ /* 0x000e620000000800 */
[-C--:B------:R-:W-:Y:S01]  /*8790*/  FFMA.RM R161, R161, R107.reuse, 12582913 ;  /* 0x4b400001a1a17423 */ /* 0x080fe2000000406b */
[----:B--2---:R-:W-:Y:S03]  /*87a0*/  SHF.L.U32 R105, R158, 0x17, RZ ;  /* 0x000000179e697819 */ /* 0x004fe600000006ff */
[----:B------:R-:W-:Y:S04]  /*87b0*/  FADD R2, R161, -12583039 ;  /* 0xcb40007fa1027421 */ /* 0x000fe80000000000 */
[C---:B------:R-:W-:Y:S04]  /*87c0*/  FFMA R2, R46.reuse, -1.4426950216293334961, -R2 ;  /* 0xbfb8aa3b2e027823 */ /* 0x040fe80000000802 */
[----:B------:R-:W-:Y:S01]  /*87d0*/  FFMA R2, R46, -1.925963033500011079e-08, R2 ;  /* 0xb2a570602e027823 */ /* 0x000fe20000000002 */
[CC--:B------:R-:W-:Y:S03]  /*87e0*/  FFMA.SAT R162, R47.reuse, -R170.reuse, 0.5 ;  /* 0x3f0000002fa27423 */ /* 0x0c0fe600000028aa */
[----:B------:R-:W2:Y:S01]  /*87f0*/  MUFU.EX2 R214, R2 ;  /* 0x0000000200d67308 */ /* 0x000ea20000000800 */
[-C--:B------:R-:W-:Y:S04]  /*8800*/  FFMA.RM R162, R162, R107.reuse, 12582913 ;  /* 0x4b400001a2a27423 */ /* 0x080fe8000000406b */
        /* <DEDUP_REMOVED lines=10> */
[----:B------:R3:W2:Y:S01]  /*88b0*/  MUFU.EX2 R216, R68 ;  /* 0x0000004400d87308 */ /* 0x0006a20000000800 */
[-C--:B------:R-:W-:Y:S04]  /*88c0*/  FFMA.RM R164, R164, R107.reuse, 12582913 ;  /* 0x4b400001a4a47423 */ /* 0x080fe8000000406b */
[----:B------:R-:W-:Y:S04]  /*88d0*/  FADD R69, R164, -12583039 ;  /* 0xcb40007fa4457421 */ /* 0x000fe80000000000 */
[C---:B------:R-:W-:Y:S04]  /*88e0*/  FFMA R69, R49.reuse, -1.4426950216293334961, -R69 ;  /* 0xbfb8aa3b31457823 */ /* 0x040fe80000000845 */
[----:B------:R-:W-:Y:S01]  /*88f0*/  FFMA R69, R49, -1.925963033500011079e-08, R69 ;  /* 0xb2a5706031457823 */ /* 0x000fe20000000045 */
[-C--:B------:R-:W-:Y:S03]  /*8900*/  FFMA.SAT R165, R50, -R170.reuse, 0.5 ;  /* 0x3f00000032a57423 */ /* 0x080fe600000028aa */
[----:B------:R4:W2:Y:S01]  /*8910*/  MUFU.EX2 R217, R69 ;  /* 0x0000004500d97308 */ /* 0x0008a20000000800 */
[-C--:B------:R-:W-:Y:S01]  /*8920*/  FFMA.RM R165, R165, R107.reuse, 12582913 ;  /* 0x4b400001a5a57423 */ /* 0x080fe2000000406b */
[----:B---3--:R-:W-:Y:S02]  /*8930*/  SHF.L.U32 R68, R108, 0x17, RZ ;  /* 0x000000176c447819 */ /* 0x008fe400000006ff */
[----:B------:R-:W-:Y:S01]  /*8940*/  SHF.L.U32 R108, R128, 0x17, RZ ;  /* 0x00000017806c7819 */ /* 0x000fe200000006ff */
[----:B------:R-:W-:Y:S04]  /*8950*/  FADD R70, R165, -12583039 ;  /* 0xcb40007fa5467421 */ /* 0x000fe80000000000 */
[C---:B------:R-:W-:Y:S04]  /*8960*/  FFMA R70, R50.reuse, -1.4426950216293334961, -R70 ;  /* 0xbfb8aa3b32467823 */ /* 0x040fe80000000846 */
[----:B------:R-:W-:Y:S01]  /*8970*/  FFMA R70, R50, -1.925963033500011079e-08, R70 ;  /* 0xb2a5706032467823 */ /* 0x000fe20000000046 */
[-C--:B------:R-:W-:Y:S01]  /*8980*/  FFMA.SAT R166, R51, -R170.reuse, 0.5 ;  /* 0x3f00000033a67423 */ /* 0x080fe200000028aa */
[----:B----4-:R-:W-:Y:S03]  /*8990*/  IADD3 R69, PT, PT, R219, 0x1a0, RZ ;  /* 0x000001a0db457810 */ /* 0x010fe60007ffe0ff */
[-C--:B------:R-:W-:Y:S01]  /*89a0*/  FFMA.RM R166, R166, R107.reuse, 12582913 ;  /* 0x4b400001a6a67423 */ /* 0x080fe2000000406b */
[----:B------:R3:W4:Y:S01]  /*89b0*/  MUFU.EX2 R218, R70 ;  /* 0x0000004600da7308 */ /* 0x0007220000000800 */
[----:B------:R-:W-:Y:S02]  /*89c0*/  LOP3.LUT R69, R69, 0xfefffff8, RZ, 0xc0, !PT ;  /* 0xfefffff845457812 */ /* 0x000fe400078ec0ff */
[----:B------:R-:W-:Y:S02]  /*89d0*/  FADD R71, R166, -12583039 ;  /* 0xcb40007fa6477421 */ /* 0x000fe40000000000 */
[----:B------:R1:W-:Y:S02]  /*89e0*/  SYNCS.ARRIVE.TRANS64.RED.A1T0 RZ, [R69+URZ], RZ ;  /* 0x000000ff45ff79a7 */ /* 0x0003e400081004ff */
[C---:B------:R-:W-:Y:S04]  /*89f0*/  FFMA R71, R51.reuse, -1.4426950216293334961, -R71 ;  /* 0xbfb8aa3b33477823 */ /* 0x040fe80000000847 */
[----:B------:R-:W-:Y:S01]  /*8a00*/  FFMA R71, R51, -1.925963033500011079e-08, R71 ;  /* 0xb2a5706033477823 */ /* 0x000fe20000000047 */
[-C--:B------:R-:W-:Y:S03]  /*8a10*/  FFMA.SAT R167, R52, -R170.reuse, 0.5 ;  /* 0x3f00000034a77423 */ /* 0x080fe600000028aa */
[----:B------:R-:W4:Y:S01]  /*8a20*/  MUFU.EX2 R219, R71 ;  /* 0x0000004700db7308 */ /* 0x000f220000000800 */
[-C--:B------:R-:W-:Y:S01]  /*8a30*/  FFMA.RM R167, R167, R107.reuse, 12582913 ;  /* 0x4b400001a7a77423 */ /* 0x080fe2000000406b */
[----:B---3--:R-:W-:Y:S02]  /*8a40*/  SHF.L.U32 R70, R110, 0x17, RZ ;  /* 0x000000176e467819 */ /* 0x008fe400000006ff */
[----:B------:R-:W-:Y:S01]  /*8a50*/  SHF.L.U32 R110, R163, 0x17, RZ ;  /* 0x00000017a36e7819 */ /* 0x000fe200000006ff */
[----:B------:R-:W-:Y:S04]  /*8a60*/  FADD R72, R167, -12583039 ;  /* 0xcb40007fa7487421 */ /* 0x000fe80000000000 */
[C---:B------:R-:W-:Y:S04]  /*8a70*/  FFMA R72, R52.reuse, -1.4426950216293334961, -R72 ;  /* 0xbfb8aa3b34487823 */ /* 0x040fe80000000848 */
[----:B------:R-:W-:Y:S01]  /*8a80*/  FFMA R72, R52, -1.925963033500011079e-08, R72 ;  /* 0xb2a5706034487823 */ /* 0x000fe20000000048 */
[-C--:B------:R-:W-:Y:S01]  /*8a90*/  FFMA.SAT R168, R53, -R170.reuse, 0.5 ;  /* 0x3f00000035a87423 */ /* 0x080fe200000028aa */
[----:B-1----:R-:W-:Y:S02]  /*8aa0*/  SHF.L.U32 R69, R111, 0x17, RZ ;  /* 0x000000176f457819 */ /* 0x002fe400000006ff */
[----:B------:R1:W3:Y:S01]  /*8ab0*/  MUFU.EX2 R220, R72 ;  /* 0x0000004800dc7308 */ /* 0x0002e20000000800 */
[-C--:B------:R-:W-:Y:S01]  /*8ac0*/  FFMA.RM R168, R168, R107.reuse, 12582913 ;  /* 0x4b400001a8a87423 */ /* 0x080fe2000000406b */
[----:B------:R-:W-:Y:S03]  /*8ad0*/  SHF.L.U32 R111, R164, 0x17, RZ ;  /* 0x00000017a46f7819 */ /* 0x000fe600000006ff */
[----:B------:R-:W-:Y:S04]  /*8ae0*/  FADD R73, R168, -12583039 ;  /* 0xcb40007fa8497421 */ /* 0x000fe80000000000 */
[C---:B------:R-:W-:Y:S04]  /*8af0*/  FFMA R73, R53.reuse, -1.4426950216293334961, -R73 ;  /* 0xbfb8aa3b35497823 */ /* 0x040fe80000000849 */
[----:B------:R-:W-:Y:S01]  /*8b00*/  FFMA R73, R53, -1.925963033500011079e-08, R73 ;  /* 0xb2a5706035497823 */ /* 0x000fe20000000049 */
[-C--:B------:R-:W-:Y:S03]  /*8b10*/  FFMA.SAT R169, R54, -R170.reuse, 0.5 ;  /* 0x3f00000036a97423 */ /* 0x080fe600000028aa */
[----:B------:R2:W3:Y:S01]  /*8b20*/  MUFU.EX2 R221, R73 ;  /* 0x0000004900dd7308 */ /* 0x0004e20000000800 */
[-C--:B------:R-:W-:Y:S01]  /*8b30*/  FFMA.RM R169, R169, R107.reuse, 12582913 ;  /* 0x4b400001a9a97423 */ /* 0x080fe2000000406b */
[----:B-1----:R-:W-:Y:S02]  /*8b40*/  SHF.L.U32 R72, R114, 0x17, RZ ;  /* 0x0000001772487819 */ /* 0x002fe400000006ff */
[----:B------:R-:W-:Y:S01]  /*8b50*/  SHF.L.U32 R114, R167, 0x17, RZ ;  /* 0x00000017a7727819 */ /* 0x000fe200000006ff */
[C---:B------:R-:W-:Y:S01]  /*8b60*/  FADD R74, R169.reuse, -12583039 ;  /* 0xcb40007fa94a7421 */ /* 0x040fe20000000000 */
[----:B------:R-:W-:Y:S03]  /*8b70*/  SHF.L.U32 R150, R169, 0x17, RZ ;  /* 0x00000017a9967819 */ /* 0x000fe600000006ff */
[C---:B------:R-:W-:Y:S04]  /*8b80*/  FFMA R74, R54.reuse, -1.4426950216293334961, -R74 ;  /* 0xbfb8aa3b364a7823 */ /* 0x040fe8000000084a */
[----:B------:R-:W-:Y:S01]  /*8b90*/  FFMA R74, R54, -1.925963033500011079e-08, R74 ;  /* 0xb2a57060364a7823 */ /* 0x000fe2000000004a */
[-C--:B------:R-:W-:Y:S04]  /*8ba0*/  FFMA.SAT R85, R55, -R170.reuse, 0.5 ;  /* 0x3f00000037557423 */ /* 0x080fe800000028aa */
[-C--:B------:R-:W-:Y:S04]  /*8bb0*/  FFMA.RM R85, R85, R107.reuse, 12582913 ;  /* 0x4b40000155557423 */ /* 0x080fe8000000406b */
[C---:B------:R-:W-:Y:S01]  /*8bc0*/  FADD R75, R85.reuse, -12583039 ;  /* 0xcb40007f554b7421 */ /* 0x040fe20000000000 */
[----:B------:R-:W-:Y:S03]  /*8bd0*/  SHF.L.U32 R85, R85, 0x17, RZ ;  /* 0x0000001755557819 */ /* 0x000fe600000006ff */
[C---:B------:R-:W-:Y:S04]  /*8be0*/  FFMA R75, R55.reuse, -1.4426950216293334961, -R75 ;  /* 0xbfb8aa3b374b7823 */ /* 0x040fe8000000084b */
[----:B------:R-:W-:Y:S01]  /*8bf0*/  FFMA R75, R55, -1.925963033500011079e-08, R75 ;  /* 0xb2a57060374b7823 */ /* 0x000fe2000000004b */
[-C--:B------:R-:W-:Y:S04]  /*8c00*/  FFMA.SAT R86, R56, -R170.reuse, 0.5 ;  /* 0x3f00000038567423 */ /* 0x080fe800000028aa */
[-C--:B------:R-:W-:Y:S04]  /*8c10*/  FFMA.RM R86, R86, R107.reuse, 12582913 ;  /* 0x4b40000156567423 */ /* 0x080fe8000000406b */
[----:B------:R-:W-:Y:S04]  /*8c20*/  FADD R76, R86, -12583039 ;  /* 0xcb40007f564c7421 */ /* 0x000fe80000000000 */
[C---:B------:R-:W-:Y:S04]  /*8c30*/  FFMA R76, R56.reuse, -1.4426950216293334961, -R76 ;  /* 0xbfb8aa3b384c7823 */ /* 0x040fe8000000084c */
[----:B------:R-:W-:Y:S01]  /*8c40*/  FFMA R76, R56, -1.925963033500011079e-08, R76 ;  /* 0xb2a57060384c7823 */ /* 0x000fe2000000004c */
[-C--:B------:R-:W-:Y:S04]  /*8c50*/  FFMA.SAT R87, R57, -R170.reuse, 0.5 ;  /* 0x3f00000039577423 */ /* 0x080fe800000028aa */
[-C--:B------:R-:W-:Y:S01]  /*8c60*/  FFMA.RM R87, R87, R107.reuse, 12582913 ;  /* 0x4b40000157577423 */ /* 0x080fe2000000406b */
[----:B------:R-:W-:Y:S03]  /*8c70*/  MUFU.EX2 R76, R76 ;  /* 0x0000004c004c7308 */ /* 0x000fe60000000800 */
[C---:B------:R-:W-:Y:S01]  /*8c80*/  FADD R77, R87.reuse, -12583039 ;  /* 0xcb40007f574d7421 */ /* 0x040fe20000000000 */
[----:B------:R-:W-:Y:S03]  /*8c90*/  SHF.L.U32 R87, R87, 0x17, RZ ;  /* 0x0000001757577819 */ /* 0x000fe600000006ff */
        /* <DEDUP_REMOVED lines=19> */
[----:B------:R-:W-:Y:S04]  /*8dd0*/  FADD R80, R90, -12583039 ;  /* 0xcb40007f5a507421 */ /* 0x000fe80000000000 */
        /* <DEDUP_REMOVED lines=39> */
[----:B------:R-:W-:Y:S01]  /*9050*/  FFMA.SAT R3, R67, -R170, 0.5 ;  /* 0x3f00000043037423 */ /* 0x000fe200000028aa */
[----:B------:R-:W-:Y:S02]  /*9060*/  SHF.L.U32 R170, R145, 0x17, RZ ;  /* 0x0000001791aa7819 */ /* 0x000fe400000006ff */
[----:B------:R-:W-:Y:S01]  /*9070*/  SHF.L.U32 R145, R148, 0x17, RZ ;  /* 0x0000001794917819 */ /* 0x000fe200000006ff */
[----:B------:R-:W-:Y:S01]  /*9080*/  FFMA.RM R107, R3, R107, 12582913 ;  /* 0x4b400001036b7423 */ /* 0x000fe2000000406b */
[----:B------:R-:W-:Y:S01]  /*9090*/  MUFU.EX2 R2, R2 ;  /* 0x0000000200027308 */ /* 0x000fe20000000800 */
[----:B------:R-:W-:Y:S02]  /*90a0*/  SHF.L.U32 R148, R94, 0x17, RZ ;  /* 0x000000175e947819 */ /* 0x000fe400000006ff */
[----:B------:R-:W-:Y:S04]  /*90b0*/  FADD R3, R107, -12583039 ;  /* 0xcb40007f6b037421 */ /* 0x000fe80000000000 */
[C---:B------:R-:W-:Y:S04]  /*90c0*/  FFMA R3, R67.reuse, -1.4426950216293334961, -R3 ;  /* 0xbfb8aa3b43037823 */ /* 0x040fe80000000803 */
[----:B------:R-:W-:Y:S01]  /*90d0*/  FFMA R3, R67, -1.925963033500011079e-08, R3 ;  /* 0xb2a5706043037823 */ /* 0x000fe20000000003 */
[----:B------:R-:W-:Y:S01]  /*90e0*/  FFMA R68, R171, R68, 1 ;  /* 0x3f800000ab447423 */ /* 0x000fe20000000044 */
[----:B------:R-:W-:Y:S01]  /*90f0*/  FFMA R71, R172, R109, 1 ;  /* 0x3f800000ac477423 */ /* 0x000fe2000000006d */
[----:B------:R-:W-:Y:S01]  /*9100*/  FFMA R70, R173, R70, 1 ;  /* 0x3f800000ad467423 */ /* 0x000fe20000000046 */
[----:B------:R-:W-:Y:S01]  /*9110*/  FFMA R69, R174, R69, 1 ;  /* 0x3f800000ae457423 */ /* 0x000fe20000000045 */
[----:B------:R-:W-:Y:S01]  /*9120*/  FFMA R181, R181, R112, 1 ;  /* 0x3f800000b5b57423 */ /* 0x000fe20000000070 */
[----:B------:R-:W-:Y:S01]  /*9130*/  IADD3 R97, PT, PT, R68, 0x1800000, RZ ;  /* 0x0180000044617810 */ /* 0x000fe20007ffe0ff */
[----:B------:R-:W-:Y:S01]  /*9140*/  FFMA R178, R178, R113, 1 ;  /* 0x3f800000b2b27423 */ /* 0x000fe20000000071 */
[----:B------:R-:W-:Y:S01]  /*9150*/  SHF.L.U32 R113, R119, 0x17, RZ ;  /* 0x0000001777717819 */ /* 0x000fe200000006ff */
[----:B------:R-:W-:Y:S01]  /*9160*/  FFMA R72, R175, R72, 1 ;  /* 0x3f800000af487423 */ /* 0x000fe20000000048 */
[----:B------:R1:W3:Y:S01]  /*9170*/  MUFU.EX2 R119, R74 ;  /* 0x0000004a00777308 */ /* 0x0002e20000000800 */
[----:B--2---:R-:W-:Y:S01]  /*9180*/  FFMA R73, R176, R115, 1 ;  /* 0x3f800000b0497423 */ /* 0x004fe20000000073 */
[----:B------:R-:W-:Y:S02]  /*9190*/  SHF.L.U32 R176, R120, 0x17, RZ ;  /* 0x0000001778b07819 */ /* 0x000fe400000006ff */
[----:B------:R-:W-:Y:S02]  /*91a0*/  SHF.L.U32 R175, R121, 0x17, RZ ;  /* 0x0000001779af7819 */ /* 0x000fe400000006ff */
[----:B------:R-:W-:Y:S02]  /*91b0*/  SHF.L.U32 R174, R122, 0x17, RZ ;  /* 0x000000177aae7819 */ /* 0x000fe400000006ff */
[----:B------:R-:W-:Y:S02]  /*91c0*/  SHF.L.U32 R173, R123, 0x17, RZ ;  /* 0x000000177bad7819 */ /* 0x000fe400000006ff */
[----:B------:R-:W-:Y:S01]  /*91d0*/  MUFU.EX2 R3, R3 ;  /* 0x0000000300037308 */ /* 0x000fe20000000800 */
[----:B------:R-:W-:Y:S02]  /*91e0*/  LOP3.LUT R97, R97, 0x7f800000, RZ, 0xc0, !PT ;  /* 0x7f80000061617812 */ /* 0x000fe400078ec0ff */
[----:B------:R-:W-:Y:S02]  /*91f0*/  SHF.L.U32 R112, R124, 0x17, RZ ;  /* 0x000000177c707819 */ /* 0x000fe400000006ff */
[----:B------:R-:W-:Y:S02]  /*9200*/  SHF.L.U32 R109, R125, 0x17, RZ ;  /* 0x000000177d6d7819 */ /* 0x000fe400000006ff */
[----:B------:R-:W-:Y:S01]  /*9210*/  SHF.L.U32 R172, R127, 0x17, RZ ;  /* 0x000000177fac7819 */ /* 0x000fe200000006ff */
[----:B-1----:R-:W-:Y:S01]  /*9220*/  FFMA R74, R177, R116, 1 ;  /* 0x3f800000b14a7423 */ /* 0x002fe20000000074 */
[----:B------:R-:W-:Y:S01]  /*9230*/  FFMA R177, R179, R117, 1 ;  /* 0x3f800000b3b17423 */ /* 0x000fe20000000075 */
[----:B------:R-:W-:Y:S01]  /*9240*/  FFMA R116, R180, R118, 1 ;  /* 0x3f800000b4747423 */ /* 0x000fe20000000076 */
[----:B------:R1:W2:Y:S01]  /*9250*/  MUFU.EX2 R117, R75 ;  /* 0x0000004b00757308 */ /* 0x0002a20000000800 */
[----:B------:R-:W-:Y:S01]  /*9260*/  FFMA R113, R183, R113, 1 ;  /* 0x3f800000b7717423 */ /* 0x000fe20000000071 */
[----:B------:R-:W-:Y:S01]  /*9270*/  FFMA R176, R184, R176, 1 ;  /* 0x3f800000b8b07423 */ /* 0x000fe200000000b0 */
[----:B------:R-:W-:Y:S01]  /*9280*/  FFMA R175, R185, R175, 1 ;  /* 0x3f800000b9af7423 */ /* 0x000fe200000000af */
[----:B------:R-:W-:Y:S01]  /*9290*/  SHF.L.U32 R180, R126, 0x17, RZ ;  /* 0x000000177eb47819 */ /* 0x000fe200000006ff */
[----:B------:R-:W-:Y:S01]  /*92a0*/  FFMA R174, R186, R174, 1 ;  /* 0x3f800000baae7423 */ /* 0x000fe200000000ae */
[----:B------:R-:W-:Y:S01]  /*92b0*/  ISETP.GT.U32.AND P0, PT, R97, 0x1ffffff, PT ;  /* 0x01ffffff6100780c */ /* 0x000fe20003f04070 */
[----:B------:R-:W-:Y:S01]  /*92c0*/  FFMA R173, R187, R173, 1 ;  /* 0x3f800000bbad7423 */ /* 0x000fe200000000ad */
[----:B------:R-:W-:Y:S01]  /*92d0*/  FFMA R112, R188, R112, 1 ;  /* 0x3f800000bc707423 */ /* 0x000fe20000000070 */
[----:B------:R-:W-:Y:S01]  /*92e0*/  SHF.L.U32 R97, R140, 0x17, RZ ;  /* 0x000000178c617819 */ /* 0x000fe200000006ff */
[----:B------:R-:W-:Y:S01]  /*92f0*/  FFMA R109, R189, R109, 1 ;  /* 0x3f800000bd6d7423 */ /* 0x000fe2000000006d */
[----:B------:R-:W-:Y:S01]  /*9300*/  SHF.L.U32 R179, R141, 0x17, RZ ;  /* 0x000000178db37819 */ /* 0x000fe200000006ff */
[----:B------:R-:W-:Y:S01]  /*9310*/  FFMA R180, R190, R180, 1 ;  /* 0x3f800000beb47423 */ /* 0x000fe200000000b4 */
[----:B------:R-:W-:Y:S01]  /*9320*/  SHF.L.U32 R171, R142, 0x17, RZ ;  /* 0x000000178eab7819 */ /* 0x000fe200000006ff */
[----:B------:R-:W-:Y:S01]  /*9330*/  FFMA R172, R191, R172, 1 ;  /* 0x3f800000bfac7423 */ /* 0x000fe200000000ac */
[----:B------:R-:W-:Y:S01]  /*9340*/  FFMA R108, R192, R108, 1 ;  /* 0x3f800000c06c7423 */ /* 0x000fe2000000006c */
[----:B------:R-:W-:Y:S01]  /*9350*/  FFMA R97, R193, R97, 1 ;  /* 0x3f800000c1617423 */ /* 0x000fe20000000061 */
[----:B------:R-:W-:Y:S01]  /*9360*/  FFMA R179, R194, R179, 1 ;  /* 0x3f800000c2b37423 */ /* 0x000fe200000000b3 */
[----:B------:R-:W-:Y:S01]  /*9370*/  FFMA R171, R195, R171, 1 ;  /* 0x3f800000c3ab7423 */ /* 0x000fe200000000ab */
[----:B-1----:R-:W-:Y:S01]  /*9380*/  SHF.L.U32 R75, R147, 0x17, RZ ;  /* 0x00000017934b7819 */ /* 0x002fe200000006ff */
[----:B------:R-:W-:Y:S01]  /*9390*/  FFMA R103, R196, R103, 1 ;  /* 0x3f800000c4677423 */ /* 0x000fe20000000067 */
        /* <DEDUP_REMOVED lines=21> */
[----:B------:R-:W-:Y:S01]  /*94f0*/  SHF.L.U32 R151, R165, 0x17, RZ ;  /* 0x00000017a5977819 */ /* 0x000fe200000006ff */
[----:B------:R-:W-:Y:S01]  /*9500*/  FFMA R125, R214, R125, 1 ;  /* 0x3f800000d67d7423 */ /* 0x000fe2000000007d */
[----:B------:R-:W-:Y:S01]  /*9510*/  SHF.L.U32 R120, R166, 0x17, RZ ;  /* 0x00000017a6787819 */ /* 0x000fe200000006ff */
[----:B------:R-:W-:Y:S01]  /*9520*/  FFMA R121, R215, R121, 1 ;  /* 0x3f800000d7797423 */ /* 0x000fe20000000079 */
[----:B------:R-:W-:Y:S01]  /*9530*/  FFMA R110, R216, R110, 1 ;  /* 0x3f800000d86e7423 */ /* 0x000fe2000000006e */
[----:B------:R-:W-:Y:S01]  /*9540*/  SHF.L.U32 R115, R168, 0x17, RZ ;  /* 0x00000017a8737819 */ /* 0x000fe200000006ff */
[----:B------:R-:W-:Y:S01]  /*9550*/  FFMA R111, R217, R111, 1 ;  /* 0x3f800000d96f7423 */ /* 0x000fe2000000006f */
[----:B----4-:R-:W-:Y:S01]  /*9560*/  FFMA R151, R218, R151, 1 ;  /* 0x3f800000da977423 */ /* 0x010fe20000000097 */
[----:B------:R-:W-:Y:S01]  /*9570*/  FFMA R120, R219, R120, 1 ;  /* 0x3f800000db787423 */ /* 0x000fe20000000078 */
[----:B------:R-:W-:Y:S01]  /*9580*/  SHF.L.U32 R118, R86, 0x17, RZ ;  /* 0x0000001756767819 */ /* 0x000fe200000006ff */
[----:B---3--:R-:W-:Y:S01]  /*9590*/  FFMA R114, R220, R114, 1 ;  /* 0x3f800000dc727423 */ /* 0x008fe20000000072 */
[----:B------:R-:W-:Y:S01]  /*95a0*/  FFMA R115, R221, R115, 1 ;  /* 0x3f800000dd737423 */ /* 0x000fe20000000073 */
[----:B------:R-:W-:Y:S01]  /*95b0*/  FFMA R150, R119, R150, 1 ;  /* 0x3f80000077967423 */ /* 0x000fe20000000096 */
[----:B--2---:R-:W-:Y:S01]  /*95c0*/  FFMA R117, R117, R85, 1 ;  /* 0x3f80000075757423 */ /* 0x004fe20000000055 */
        /* <DEDUP_REMOVED lines=18> */
[----:B------:R-:W-:Y:S06]  /*96f0*/  @P0 BRA `(.L_x_129) ;  /* 0x0000000000140947 */ /* 0x000fec0003800000 */
[----:B------:R-:W-:Y:S02]  /*9700*/  MOV R160, R68 ;  /* 0x0000004400a07202 */ /* 0x000fe40000000f00 */
[----:B------:R-:W-:Y:S02]  /*9710*/  MOV R159, 0x9730 ;  /* 0x00009730009f7802 */ /* 0x000fe40000000f00 */
[----:B------:R-:W-:Y:S05]  /*9720*/  CALL.REL.NOINC `($__internal_3_$__cuda_sm20_rcp_rn_f32_slowpath) ;  /* 0x0000005800187944 */ /* 0x000fea0003c00000 */
[----:B------:R-:W-:Y:S01]  /*9730*/  MOV R0, R128 ;  /* 0x0000008000007202 */ /* 0x000fe20000000f00 */
[----:B------:R-:W-:Y:S05]  /*9740*/  BRA `(.L_x_130) ;  /* 0x0000000000107947 */ /* 0x000fea0003800000 */
.L_x_129:
[----:B------:R-:W1:Y:S02]  /*9750*/  MUFU.RCP R0, R68 ;  /* 0x0000004400007308 */ /* 0x000e640000001000 */
[----:B-1----:R-:W-:Y:S04]  /*9760*/  FFMA R68, R68, R0, -1 ;  /* 0xbf80000044447423 */ /* 0x002fe80000000000 */
[----:B------:R-:W-:Y:S04]  /*9770*/  FADD.FTZ R68, -R68, -RZ ;  /* 0x800000ff44447221 */ /* 0x000fe80000010100 */
[----:B------:R-:W-:Y:S07]  /*9780*/  FFMA R0, R0, R68, R0 ;  /* 0x0000004400007223 */ /* 0x000fee0000000000 */
.L_x_130:
[----:B------:R-:W-:Y:S05]  /*9790*/  BSYNC.RECONVERGENT B1 ;  /* 0x0000000000017941 */ /* 0x000fea0003800200 */
.L_x_128:
[----:B------:R-:W-:Y:S01]  /*97a0*/  VIADD R2, R71, 0x1800000 ;  /* 0x0180000047027836 */ /* 0x000fe20000000000 */
[----:B------:R-:W-:Y:S04]  /*97b0*/  BSSY.RECONVERGENT B1, `(.L_x_131) ;  /* 0x000000e000017945 */ /* 0x000fe80003800200 */
[----:B------:R-:W-:Y:S04]  /*97c0*/  LOP3.LUT R2, R2, 0x7f800000, RZ, 0xc0, !PT ;  /* 0x7f80000002027812 */ /* 0x000fe800078ec0ff */
[----:B------:R-:W-:Y:S11]  /*97d0*/  ISETP.GT.U32.AND P0, PT, R2, 0x1ffffff, PT ;  /* 0x01ffffff0200780c */ /* 0x000ff60003f04070 */
[----:B------:R-:W-:Y:S02]  /*97e0*/  @!UPT UIADD3 URZ, UPT, UPT, URZ, URZ, URZ ;  /* 0x000000fffffff290 */ /* 0x000fe4000fffe0ff */
[----:B------:R-:W-:Y:S05]  /*97f0*/  @P0 BRA `(.L_x_132) ;  /* 0x0000000000140947 */ /* 0x000fea0003800000 */
[----:B------:R-:W-:Y:S02]  /*9800*/  MOV R160, R71 ;  /* 0x0000004700a07202 */ /* 0x000fe40000000f00 */
[----:B------:R-:W-:Y:S02]  /*9810*/  MOV R159, 0x9830 ;  /* 0x00009830009f7802 */ /* 0x000fe40000000f00 */
[----:B------:R-:W-:Y:S05]  /*9820*/  CALL.REL.NOINC `($__internal_3_$__cuda_sm20_rcp_rn_f32_slowpath) ;  /* 0x0000005400d87944 */ /* 0x000fea0003c00000 */
[----:B------:R-:W-:Y:S01]  /*9830*/  MOV R2, R128 ;  /* 0x0000008000027202 */ /* 0x000fe20000000f00 */
[----:B------:R-:W-:Y:S05]  /*9840*/  BRA `(.L_x_133) ;  /* 0x0000000000107947 */ /* 0x000fea0003800000 */
.L_x_132:
[----:B------:R-:W1:Y:S02]  /*9850*/  MUFU.RCP R2, R71 ;  /* 0x0000004700027308 */ /* 0x000e640000001000 */
[----:B-1----:R-:W-:Y:S04]  /*9860*/  FFMA R71, R71, R2, -1 ;  /* 0xbf80000047477423 */ /* 0x002fe80000000002 */
[----:B------:R-:W-:Y:S04]  /*9870*/  FADD.FTZ R71, -R71, -RZ ;  /* 0x800000ff47477221 */ /* 0x000fe80000010100 */
[----:B------:R-:W-:Y:S07]  /*9880*/  FFMA R2, R2, R71, R2 ;  /* 0x0000004702027223 */ /* 0x000fee0000000002 */
.L_x_133:
[----:B------:R-:W-:Y:S05]  /*9890*/  BSYNC.RECONVERGENT B1 ;  /* 0x0000000000017941 */ /* 0x000fea0003800200 */
.L_x_131:
        /* <DEDUP_REMOVED lines=11> */
.L_x_135:
[----:B------:R-:W1:Y:S02]  /*9950*/  MUFU.RCP R3, R70 ;  /* 0x0000004600037308 */ /* 0x000e640000001000 */
[----:B-1----:R-:W-:Y:S04]  /*9960*/  FFMA R70, R70, R3, -1 ;  /* 0xbf80000046467423 */ /* 0x002fe80000000003 */
[----:B------:R-:W-:Y:S04]  /*9970*/  FADD.FTZ R70, -R70, -RZ ;  /* 0x800000ff46467221 */ /* 0x000fe80000010100 */
[----:B------:R-:W-:Y:S07]  /*9980*/  FFMA R3, R3, R70, R3 ;  /* 0x0000004603037223 */ /* 0x000fee0000000003 */
.L_x_136:
[----:B------:R-:W-:Y:S05]  /*9990*/  BSYNC.RECONVERGENT B1 ;  /* 0x0000000000017941 */ /* 0x000fea0003800200 */
.L_x_134:
        /* <DEDUP_REMOVED lines=11> */
.L_x_138:
[----:B------:R-:W1:Y:S02]  /*9a50*/  MUFU.RCP R68, R69 ;  /* 0x0000004500447308 */ /* 0x000e640000001000 */
[----:B-1----:R-:W-:Y:S04]  /*9a60*/  FFMA R69, R69, R68, -1 ;  /* 0xbf80000045457423 */ /* 0x002fe80000000044 */
[----:B------:R-:W-:Y:S04]  /*9a70*/  FADD.FTZ R69, -R69, -RZ ;  /* 0x800000ff45457221 */ /* 0x000fe80000010100 */
[----:B------:R-:W-:Y:S07]  /*9a80*/  FFMA R68, R68, R69, R68 ;  /* 0x0000004544447223 */ /* 0x000fee0000000044 */
.L_x_139:
[----:B------:R-:W-:Y:S05]  /*9a90*/  BSYNC.RECONVERGENT B1 ;  /* 0x0000000000017941 */ /* 0x000fea0003800200 */
.L_x_137:
        /* <DEDUP_REMOVED lines=11> */
.L_x_141:
[----:B------:R-:W1:Y:S02]  /*9b50*/  MUFU.RCP R69, R181 ;  /* 0x000000b500457308 */ /* 0x000e640000001000 */
[----:B-1----:R-:W-:Y:S04]  /*9b60*/  FFMA R181, R181, R69, -1 ;  /* 0xbf800000b5b57423 */ /* 0x002fe80000000045 */
[----:B------:R-:W-:Y:S04]  /*9b70*/  FADD.FTZ R181, -R181, -RZ ;  /* 0x800000ffb5b57221 */ /* 0x000fe80000010100 */
[----:B------:R-:W-:Y:S07]  /*9b80*/  FFMA R69, R69, R181, R69 ;  /* 0x000000b545457223 */ /* 0x000fee0000000045 */
.L_x_142:
[----:B------:R-:W-:Y:S05]  /*9b90*/  BSYNC.RECONVERGENT B1 ;  /* 0x0000000000017941 */ /* 0x000fea0003800200 */
.L_x_140:
        /* <DEDUP_REMOVED lines=11> */
.L_x_144:
[----:B------:R-:W1:Y:S02]  /*9c50*/  MUFU.RCP R70, R178 ;  /* 0x000000b200467308 */ /* 0x000e640000001000 */
[----:B-1----:R-:W-:Y:S04]  /*9c60*/  FFMA R178, R178, R70, -1 ;  /* 0xbf800000b2b27423 */ /* 0x002fe80000000046 */
[----:B------:R-:W-:Y:S04]  /*9c70*/  FADD.FTZ R178, -R178, -RZ ;  /* 0x800000ffb2b27221 */ /* 0x000fe80000010100 */
[----:B------:R-:W-:Y:S07]  /*9c80*/  FFMA R70, R70, R178, R70 ;  /* 0x000000b246467223 */ /* 0x000fee0000000046 */
.L_x_145:
[----:B------:R-:W-:Y:S05]  /*9c90*/  BSYNC.RECONVERGENT B1 ;  /* 0x0000000000017941 */ /* 0x000fea0003800200 */
.L_x_143:
        /* <DEDUP_REMOVED lines=11> */
.L_x_147:
[----:B------:R-:W1:Y:S02]  /*9d50*/  MUFU.RCP R71, R72 ;  /* 0x0000004800477308 */ /* 0x000e640000001000 */
[----:B-1----:R-:W-:Y:S04]  /*9d60*/  FFMA R72, R72, R71, -1 ;  /* 0xbf80000048487423 */ /* 0x002fe80000000047 */
[----:B------:R-:W-:Y:S04]  /*9d70*/  FADD.FTZ R72, -R72, -RZ ;  /* 0x800000ff48487221 */ /* 0x000fe80000010100 */
[----:B------:R-:W-:Y:S07]  /*9d80*/  FFMA R71, R71, R72, R71 ;  /* 0x0000004847477223 */ /* 0x000fee0000000047 */
.L_x_148:
[----:B------:R-:W-:Y:S05]  /*9d90*/  BSYNC.RECONVERGENT B1 ;  /* 0x0000000000017941 */ /* 0x000fea0003800200 */
.L_x_146:
        /* <DEDUP_REMOVED lines=11> */
.L_x_150:
[----:B------:R-:W1:Y:S02]  /*9e50*/  MUFU.RCP R72, R73 ;  /* 0x0000004900487308 */ /* 0x000e640000001000 */
[----:B-1----:R-:W-:Y:S04]  /*9e60*/  FFMA R73, R73, R72, -1 ;  /* 0xbf80000049497423 */ /* 0x002fe80000000048 */
[----:B------:R-:W-:Y:S04]  /*9e70*/  FADD.FTZ R73, -R73, -RZ ;  /* 0x800000ff49497221 */ /* 0x000fe80000010100 */
[----:B------:R-:W-:Y:S07]  /*9e80*/  FFMA R72, R72, R73, R72 ;  /* 0x0000004948487223 */ /* 0x000fee0000000048 */
.L_x_151:
[----:B------:R-:W-:Y:S05]  /*9e90*/  BSYNC.RECONVERGENT B1 ;  /* 0x0000000000017941 */ /* 0x000fea0003800200 */
.L_x_149:
        /* <DEDUP_REMOVED lines=11> */
.L_x_153:
[----:B------:R-:W1:Y:S02]  /*9f50*/  MUFU.RCP R73, R74 ;  /* 0x0000004a00497308 */ /* 0x000e640000001000 */
[----:B-1----:R-:W-:Y:S04]  /*9f60*/  FFMA R74, R74, R73, -1 ;  /* 0xbf8000004a4a7423 */ /* 0x002fe80000000049 */
[----:B------:R-:W-:Y:S04]  /*9f70*/  FADD.FTZ R74, -R74, -RZ ;  /* 0x800000ff4a4a7221 */ /* 0x000fe80000010100 */
[----:B------:R-:W-:Y:S07]  /*9f80*/  FFMA R73, R73, R74, R73 ;  /* 0x0000004a49497223 */ /* 0x000fee0000000049 */
.L_x_154:
[----:B------:R-:W-:Y:S05]  /*9f90*/  BSYNC.RECONVERGENT B1 ;  /* 0x0000000000017941 */ /* 0x000fea0003800200 */
.L_x_152:
        /* <DEDUP_REMOVED lines=11> */
.L_x_156:
[----:B------:R-:W1:Y:S02]  /*a050*/  MUFU.RCP R74, R177 ;  /* 0x000000b1004a7308 */ /* 0x000e640000001000 */
[----:B-1----:R-:W-:Y:S04]  /*a060*/  FFMA R177, R177, R74, -1 ;  /* 0xbf800000b1b17423 */ /* 0x002fe8000000004a */
[----:B------:R-:W-:Y:S04]  /*a070*/  FADD.FTZ R177, -R177, -RZ ;  /* 0x800000ffb1b17221 */ /* 0x000fe80000010100 */
[----:B------:R-:W-:Y:S07]  /*a080*/  FFMA R74, R74, R177, R74 ;  /* 0x000000b14a4a7223 */ /* 0x000fee000000004a */
.L_x_157:
[----:B------:R-:W-:Y:S05]  /*a090*/  BSYNC.RECONVERGENT B1 ;  /* 0x0000000000017941 */ /* 0x000fea0003800200 */
.L_x_155:
        /* <DEDUP_REMOVED lines=11> */
.L_x_159:
[----:B------:R-:W1:Y:S02]  /*a150*/  MUFU.RCP R75, R116 ;  /* 0x00000074004b7308 */ /* 0x000e640000001000 */
[----:B-1----:R-:W-:Y:S04]  /*a160*/  FFMA R116, R116, R75, -1 ;  /* 0xbf80000074747423 */ /* 0x002fe8000000004b */
[----:B------:R-:W-:Y:S04]  /*a170*/  FADD.FTZ R116, -R116, -RZ ;  /* 0x800000ff74747221 */ /* 0x000fe80000010100 */
[----:B------:R-:W-:Y:S07]  /*a180*/  FFMA R75, R75, R116, R75 ;  /* 0x000000744b4b7223 */ /* 0x000fee000000004b */
.L_x_160:
[----:B------:R-:W-:Y:S05]  /*a190*/  BSYNC.RECONVERGENT B1 ;  /* 0x0000000000017941 */ /* 0x000fea0003800200 */
.L_x_158:
        /* <DEDUP_REMOVED lines=11> */
.L_x_162:
[----:B------:R-:W1:Y:S02]  /*a250*/  MUFU.RCP R76, R113 ;  /* 0x00000071004c7308 */ /* 0x000e640000001000 */
[----:B-1----:R-:W-:Y:S04]  /*a260*/  FFMA R113, R113, R76, -1 ;  /* 0xbf80000071717423 */ /* 0x002fe8000000004c */
[----:B------:R-:W-:Y:S04]  /*a270*/  FADD.FTZ R113, -R113, -RZ ;  /* 0x800000ff71717221 */ /* 0x000fe80000010100 */
[----:B------:R-:W-:Y:S07]  /*a280*/  FFMA R76, R76, R113, R76 ;  /* 0x000000714c4c7223 */ /* 0x000fee000000004c */
.L_x_163:
[----:B------:R-:W-:Y:S05]  /*a290*/  BSYNC.RECONVERGENT B1 ;  /* 0x0000000000017941 */ /* 0x000fea0003800200 */
.L_x_161:
        /* <DEDUP_REMOVED lines=11> */
.L_x_165:
[----:B------:R-:W1:Y:S02]  /*a350*/  MUFU.RCP R77, R176 ;  /* 0x000000b0004d7308 */ /* 0x000e640000001000 */
[----:B-1----:R-:W-:Y:S04]  /*a360*/  FFMA R176, R176, R77, -1 ;  /* 0xbf800000b0b07423 */ /* 0x002fe8000000004d */
[----:B------:R-:W-:Y:S04]  /*a370*/  FADD.FTZ R176, -R176, -RZ ;  /* 0x800000ffb0b07221 */ /* 0x000fe80000010100 */
[----:B------:R-:W-:Y:S07]  /*a380*/  FFMA R77, R77, R176, R77 ;  /* 0x000000b04d4d7223 */ /* 0x000fee000000004d */
.L_x_166:
[----:B------:R-:W-:Y:S05]  /*a390*/  BSYNC.RECONVERGENT B1 ;  /* 0x0000000000017941 */ /* 0x000fea0003800200 */
.L_x_164:
        /* <DEDUP_REMOVED lines=11> */
.L_x_168:
[----:B------:R-:W1:Y:S02]  /*a450*/  MUFU.RCP R78, R175 ;  /* 0x000000af004e7308 */ /* 0x000e640000001000 */
[----:B-1----:R-:W-:Y:S04]  /*a460*/  FFMA R175, R175, R78, -1 ;  /* 0xbf800000afaf7423 */ /* 0x002fe8000000004e */
[----:B------:R-:W-:Y:S04]  /*a470*/  FADD.FTZ R175, -R175, -RZ ;  /* 0x800000ffafaf7221 */ /* 0x000fe80000010100 */
[----:B------:R-:W-:Y:S07]  /*a480*/  FFMA R78, R78, R175, R78 ;  /* 0x000000af4e4e7223 */ /* 0x000fee000000004e */
.L_x_169:
[----:B------:R-:W-:Y:S05]  /*a490*/  BSYNC.RECONVERGENT B1 ;  /* 0x0000000000017941 */ /* 0x000fea0003800200 */
.L_x_167:
        /* <DEDUP_REMOVED lines=11> */
.L_x_171:
[----:B------:R-:W1:Y:S02]  /*a550*/  MUFU.RCP R79, R174 ;  /* 0x000000ae004f7308 */ /* 0x000e640000001000 */
[----:B-1----:R-:W-:Y:S04]  /*a560*/  FFMA R174, R174, R79, -1 ;  /* 0xbf800000aeae7423 */ /* 0x002fe8000000004f */
[----:B------:R-:W-:Y:S04]  /*a570*/  FADD.FTZ R174, -R174, -RZ ;  /* 0x800000ffaeae7221 */ /* 0x000fe80000010100 */
[----:B------:R-:W-:Y:S07]  /*a580*/  FFMA R79, R79, R174, R79 ;  /* 0x000000ae4f4f7223 */ /* 0x000fee000000004f */
.L_x_172:
[----:B------:R-:W-:Y:S05]  /*a590*/  BSYNC.RECONVERGENT B1 ;  /* 0x0000000000017941 */ /* 0x000fea0003800200 */
.L_x_170:
        /* <DEDUP_REMOVED lines=11> */
.L_x_174:
[----:B------:R-:W1:Y:S02]  /*a650*/  MUFU.RCP R80, R173 ;  /* 0x000000ad00507308 */ /* 0x000e640000001000 */
[----:B-1----:R-:W-:Y:S04]  /*a660*/  FFMA R173, R173, R80, -1 ;  /* 0xbf800000adad7423 */ /* 0x002fe80000000050 */
[----:B------:R-:W-:Y:S04]  /*a670*/  FADD.FTZ R173, -R173, -RZ ;  /* 0x800000ffadad7221 */ /* 0x000fe80000010100 */
[----:B------:R-:W-:Y:S07]  /*a680*/  FFMA R80, R80, R173, R80 ;  /* 0x000000ad50507223 */ /* 0x000fee0000000050 */
.L_x_175:
[----:B------:R-:W-:Y:S05]  /*a690*/  BSYNC.RECONVERGENT B1 ;  /* 0x0000000000017941 */ /* 0x000fea0003800200 */
.L_x_173:
        /* <DEDUP_REMOVED lines=11> */
.L_x_177:
[----:B------:R-:W1:Y:S02]  /*a750*/  MUFU.RCP R81, R112 ;  /* 0x0000007000517308 */ /* 0x000e640000001000 */
[----:B-1----:R-:W-:Y:S04]  /*a760*/  FFMA R112, R112, R81, -1 ;  /* 0xbf80000070707423 */ /* 0x002fe80000000051 */
[----:B------:R-:W-:Y:S04]  /*a770*/  FADD.FTZ R112, -R112, -RZ ;  /* 0x800000ff70707221 */ /* 0x000fe80000010100 */
[----:B------:R-:W-:Y:S07]  /*a780*/  FFMA R81, R81, R112, R81 ;  /* 0x0000007051517223 */ /* 0x000fee0000000051 */
.L_x_178:
[----:B------:R-:W-:Y:S05]  /*a790*/  BSYNC.RECONVERGENT B1 ;  /* 0x0000000000017941 */ /* 0x000fea0003800200 */
.L_x_176:
        /* <DEDUP_REMOVED lines=11> */
.L_x_180:
[----:B------:R-:W1:Y:S02]  /*a850*/  MUFU.RCP R82, R109 ;  /* 0x0000006d00527308 */ /* 0x000e640000001000 */
[----:B-1----:R-:W-:Y:S04]  /*a860*/  FFMA R109, R109, R82, -1 ;  /* 0xbf8000006d6d7423 */ /* 0x002fe80000000052 */
[----:B------:R-:W-:Y:S04]  /*a870*/  FADD.FTZ R109, -R109, -RZ ;  /* 0x800000ff6d6d7221 */ /* 0x000fe80000010100 */
[----:B------:R-:W-:Y:S07]  /*a880*/  FFMA R82, R82, R109, R82 ;  /* 0x0000006d52527223 */ /* 0x000fee0000000052 */
.L_x_181:
[----:B------:R-:W-:Y:S05]  /*a890*/  BSYNC.RECONVERGENT B1 ;  /* 0x0000000000017941 */ /* 0x000fea0003800200 */
.L_x_179:
        /* <DEDUP_REMOVED lines=11> */
.L_x_183:
[----:B------:R-:W1:Y:S02]  /*a950*/  MUFU.RCP R83, R180 ;  /* 0x000000b400537308 */ /* 0x000e640000001000 */
[----:B-1----:R-:W-:Y:S04]  /*a960*/  FFMA R180, R180, R83, -1 ;  /* 0xbf800000b4b47423 */ /* 0x002fe80000000053 */
[----:B------:R-:W-:Y:S04]  /*a970*/  FADD.FTZ R180, -R180, -RZ ;  /* 0x800000ffb4b47221 */ /* 0x000fe80000010100 */
[----:B------:R-:W-:Y:S07]  /*a980*/  FFMA R83, R83, R180, R83 ;  /* 0x000000b453537223 */ /* 0x000fee0000000053 */
.L_x_184:
[----:B------:R-:W-:Y:S05]  /*a990*/  BSYNC.RECONVERGENT B1 ;  /* 0x0000000000017941 */ /* 0x000fea0003800200 */
.L_x_182:
        /* <DEDUP_REMOVED lines=11> */
.L_x_186:
[----:B------:R-:W1:Y:S02]  /*aa50*/  MUFU.RCP R84, R172 ;  /* 0x000000ac00547308 */ /* 0x000e640000001000 */
[----:B-1----:R-:W-:Y:S04]  /*aa60*/  FFMA R172, R172, R84, -1 ;  /* 0xbf800000acac7423 */ /* 0x002fe80000000054 */
[----:B------:R-:W-:Y:S04]  /*aa70*/  FADD.FTZ R172, -R172, -RZ ;  /* 0x800000ffacac7221 */ /* 0x000fe80000010100 */
[----:B------:R-:W-:Y:S07]  /*aa80*/  FFMA R84, R84, R172, R84 ;  /* 0x000000ac54547223 */ /* 0x000fee0000000054 */
.L_x_187:
[----:B------:R-:W-:Y:S05]  /*aa90*/  BSYNC.RECONVERGENT B1 ;  /* 0x0000000000017941 */ /* 0x000fea0003800200 */
.L_x_185:
        /* <DEDUP_REMOVED lines=11> */
.L_x_189:
[----:B------:R-:W1:Y:S02]  /*ab50*/  MUFU.RCP R85, R108 ;  /* 0x0000006c00557308 */ /* 0x000e640000001000 */
[----:B-1----:R-:W-:Y:S04]  /*ab60*/  FFMA R108, R108, R85, -1 ;  /* 0xbf8000006c6c7423 */ /* 0x002fe80000000055 */
[----:B------:R-:W-:Y:S04]  /*ab70*/  FADD.FTZ R108, -R108, -RZ ;  /* 0x800000ff6c6c7221 */ /* 0x000fe80000010100 */
[----:B------:R-:W-:Y:S07]  /*ab80*/  FFMA R85, R85, R108, R85 ;  /* 0x0000006c55557223 */ /* 0x000fee0000000055 */
.L_x_190:
[----:B------:R-:W-:Y:S05]  /*ab90*/  BSYNC.RECONVERGENT B1 ;  /* 0x0000000000017941 */ /* 0x000fea0003800200 */
.L_x_188:
        /* <DEDUP_REMOVED lines=11> */
.L_x_192:
[----:B------:R-:W1:Y:S02]  /*ac50*/  MUFU.RCP R86, R97 ;  /* 0x0000006100567308 */ /* 0x000e640000001000 */
[----:B-1----:R-:W-:Y:S04]  /*ac60*/  FFMA R97, R97, R86, -1 ;  /* 0xbf80000061617423 */ /* 0x002fe80000000056 */
[----:B------:R-:W-:Y:S04]  /*ac70*/  FADD.FTZ R97, -R97, -RZ ;  /* 0x800000ff61617221 */ /* 0x000fe80000010100 */
[----:B------:R-:W-:Y:S07]  /*ac80*/  FFMA R86, R86, R97, R86 ;  /* 0x0000006156567223 */ /* 0x000fee0000000056 */
.L_x_193:
[----:B------:R-:W-:Y:S05]  /*ac90*/  BSYNC.RECONVERGENT B1 ;  /* 0x0000000000017941 */ /* 0x000fea0003800200 */
.L_x_191:
        /* <DEDUP_REMOVED lines=11> */
.L_x_195:
[----:B------:R-:W1:Y:S02]  /*ad50*/  MUFU.RCP R87, R179 ;  /* 0x000000b300577308 */ /* 0x000e640000001000 */
[----:B-1----:R-:W-:Y:S04]  /*ad60*/  FFMA R179, R179, R87, -1 ;  /* 0xbf800000b3b37423 */ /* 0x002fe80000000057 */
[----:B------:R-:W-:Y:S04]  /*ad70*/  FADD.FTZ R179, -R179, -RZ ;  /* 0x800000ffb3b37221 */ /* 0x000fe80000010100 */
[----:B------:R-:W-:Y:S07]  /*ad80*/  FFMA R87, R87, R179, R87 ;  /* 0x000000b357577223 */ /* 0x000fee0000000057 */
.L_x_196:
[----:B------:R-:W-:Y:S05]  /*ad90*/  BSYNC.RECONVERGENT B1 ;  /* 0x0000000000017941 */ /* 0x000fea0003800200 */
.L_x_194:
        /* <DEDUP_REMOVED lines=11> */
.L_x_198:
[----:B------:R-:W1:Y:S02]  /*ae50*/  MUFU.RCP R88, R171 ;  /* 0x000000ab00587308 */ /* 0x000e640000001000 */
[----:B-1----:R-:W-:Y:S04]  /*ae60*/  FFMA R171, R171, R88, -1 ;  /* 0xbf800000abab7423 */ /* 0x002fe80000000058 */
[----:B------:R-:W-:Y:S04]  /*ae70*/  FADD.FTZ R171, -R171, -RZ ;  /* 0x800000ffabab7221 */ /* 0x000fe80000010100 */
[----:B------:R-:W-:Y:S07]  /*ae80*/  FFMA R88, R88, R171, R88 ;  /* 0x000000ab58587223 */ /* 0x000fee0000000058 */
.L_x_199:
[----:B------:R-:W-:Y:S05]  /*ae90*/  BSYNC.RECONVERGENT B1 ;  /* 0x0000000000017941 */ /* 0x000fea0003800200 */
.L_x_197:
        /* <DEDUP_REMOVED lines=11> */
.L_x_201:
[----:B------:R-:W1:Y:S02]  /*af50*/  MUFU.RCP R89, R103 ;  /* 0x0000006700597308 */ /* 0x000e640000001000 */
[----:B-1----:R-:W-:Y:S04]  /*af60*/  FFMA R103, R103, R89, -1 ;  /* 0xbf80000067677423 */ /* 0x002fe80000000059 */
[----:B------:R-:W-:Y:S04]  /*af70*/  FADD.FTZ R103, -R103, -RZ ;  /* 0x800000ff67677221 */ /* 0x000fe80000010100 */
[----:B------:R-:W-:Y:S07]  /*af80*/  FFMA R89, R89, R103, R89 ;  /* 0x0000006759597223 */ /* 0x000fee0000000059 */
.L_x_202:
[----:B------:R-:W-:Y:S05]  /*af90*/  BSYNC.RECONVERGENT B1 ;  /* 0x0000000000017941 */ /* 0x000fea0003800200 */
.L_x_200:
        /* <DEDUP_REMOVED lines=11> */
.L_x_204:
[----:B------:R-:W1:Y:S02]  /*b050*/  MUFU.RCP R90, R102 ;  /* 0x00000066005a7308 */ /* 0x000e640000001000 */
[----:B-1----:R-:W-:Y:S04]  /*b060*/  FFMA R102, R102, R90, -1 ;  /* 0xbf80000066667423 */ /* 0x002fe8000000005a */
[----:B------:R-:W-:Y:S04]  /*b070*/  FADD.FTZ R102, -R102, -RZ ;  /* 0x800000ff66667221 */ /* 0x000fe80000010100 */
[----:B------:R-:W-:Y:S07]  /*b080*/  FFMA R90, R90, R102, R90 ;  /* 0x000000665a5a7223 */ /* 0x000fee000000005a */
.L_x_205:
[----:B------:R-:W-:Y:S05]  /*b090*/  BSYNC.RECONVERGENT B1 ;  /* 0x0000000000017941 */ /* 0x000fea0003800200 */
.L_x_203:
        /* <DEDUP_REMOVED lines=11> */
.L_x_207:
[----:B------:R-:W1:Y:S02]  /*b150*/  MUFU.RCP R91, R170 ;  /* 0x000000aa005b7308 */ /* 0x000e640000001000 */
[----:B-1----:R-:W-:Y:S04]  /*b160*/  FFMA R170, R170, R91, -1 ;  /* 0xbf800000aaaa7423 */ /* 0x002fe8000000005b */
[----:B------:R-:W-:Y:S04]  /*b170*/  FADD.FTZ R170, -R170, -RZ ;  /* 0x800000ffaaaa7221 */ /* 0x000fe80000010100 */
[----:B------:R-:W-:Y:S07]  /*b180*/  FFMA R91, R91, R170, R91 ;  /* 0x000000aa5b5b7223 */ /* 0x000fee000000005b */
.L_x_208:
[----:B------:R-:W-:Y:S05]  /*b190*/  BSYNC.RECONVERGENT B1 ;  /* 0x0000000000017941 */ /* 0x000fea0003800200 */
.L_x_206:
        /* <DEDUP_REMOVED lines=11> */
.L_x_210:
[----:B------:R-:W1:Y:S02]  /*b250*/  MUFU.RCP R92, R147 ;  /* 0x00000093005c7308 */ /* 0x000e640000001000 */
[----:B-1----:R-:W-:Y:S04]  /*b260*/  FFMA R147, R147, R92, -1 ;  /* 0xbf80000093937423 */ /* 0x002fe8000000005c */
[----:B------:R-:W-:Y:S04]  /*b270*/  FADD.FTZ R147, -R147, -RZ ;  /* 0x800000ff93937221 */ /* 0x000fe80000010100 */
[----:B------:R-:W-:Y:S07]  /*b280*/  FFMA R92, R92, R147, R92 ;  /* 0x000000935c5c7223 */ /* 0x000fee000000005c */
.L_x_211:
[----:B------:R-:W-:Y:S05]  /*b290*/  BSYNC.RECONVERGENT B1 ;  /* 0x0000000000017941 */ /* 0x000fea0003800200 */
.L_x_209:
        /* <DEDUP_REMOVED lines=11> */
.L_x_213:
[----:B------:R-:W1:Y:S02]  /*b350*/  MUFU.RCP R93, R146 ;  /* 0x00000092005d7308 */ /* 0x000e640000001000 */
[----:B-1----:R-:W-:Y:S04]  /*b360*/  FFMA R146, R146, R93, -1 ;  /* 0xbf80000092927423 */ /* 0x002fe8000000005d */
[----:B------:R-:W-:Y:S04]  /*b370*/  FADD.FTZ R146, -R146, -RZ ;  /* 0x800000ff92927221 */ /* 0x000fe80000010100 */
[----:B------:R-:W-:Y:S07]  /*b380*/  FFMA R93, R93, R146, R93 ;  /* 0x000000925d5d7223 */ /* 0x000fee000000005d */
.L_x_214:
[----:B------:R-:W-:Y:S05]  /*b390*/  BSYNC.RECONVERGENT B1 ;  /* 0x0000000000017941 */ /* 0x000fea0003800200 */
.L_x_212:
        /* <DEDUP_REMOVED lines=11> */
.L_x_216:
[----:B------:R-:W1:Y:S02]  /*b450*/  MUFU.RCP R94, R145 ;  /* 0x00000091005e7308 */ /* 0x000e640000001000 */
[----:B-1----:R-:W-:Y:S04]  /*b460*/  FFMA R145, R145, R94, -1 ;  /* 0xbf80000091917423 */ /* 0x002fe8000000005e */
[----:B------:R-:W-:Y:S04]  /*b470*/  FADD.FTZ R145, -R145, -RZ ;  /* 0x800000ff91917221 */ /* 0x000fe80000010100 */
[----:B------:R-:W-:Y:S07]  /*b480*/  FFMA R94, R94, R145, R94 ;  /* 0x000000915e5e7223 */ /* 0x000fee000000005e */
.L_x_217:
[----:B------:R-:W-:Y:S05]  /*b490*/  BSYNC.RECONVERGENT B1 ;  /* 0x0000000000017941 */ /* 0x000fea0003800200 */
.L_x_215:
        /* <DEDUP_REMOVED lines=11> */
.L_x_219:
[----:B------:R-:W1:Y:S02]  /*b550*/  MUFU.RCP R95, R99 ;  /* 0x00000063005f7308 */ /* 0x000e640000001000 */
[----:B-1----:R-:W-:Y:S04]  /*b560*/  FFMA R99, R99, R95, -1 ;  /* 0xbf80000063637423 */ /* 0x002fe8000000005f */
[----:B------:R-:W-:Y:S04]  /*b570*/  FADD.FTZ R99, -R99, -RZ ;  /* 0x800000ff63637221 */ /* 0x000fe80000010100 */
[----:B------:R-:W-:Y:S07]  /*b580*/  FFMA R95, R95, R99, R95 ;  /* 0x000000635f5f7223 */ /* 0x000fee000000005f */
.L_x_220:
[----:B------:R-:W-:Y:S05]  /*b590*/  BSYNC.RECONVERGENT B1 ;  /* 0x0000000000017941 */ /* 0x000fea0003800200 */
.L_x_218:
        /* <DEDUP_REMOVED lines=11> */
.L_x_222:
[----:B------:R-:W1:Y:S02]  /*b650*/  MUFU.RCP R96, R98 ;  /* 0x0000006200607308 */ /* 0x000e640000001000 */
[----:B-1----:R-:W-:Y:S04]  /*b660*/  FFMA R98, R98, R96, -1 ;  /* 0xbf80000062627423 */ /* 0x002fe80000000060 */
[----:B------:R-:W-:Y:S04]  /*b670*/  FADD.FTZ R98, -R98, -RZ ;  /* 0x800000ff62627221 */ /* 0x000fe80000010100 */
[----:B------:R-:W-:Y:S07]  /*b680*/  FFMA R96, R96, R98, R96 ;  /* 0x0000006260607223 */ /* 0x000fee0000000060 */
.L_x_223:
[----:B------:R-:W-:Y:S05]  /*b690*/  BSYNC.RECONVERGENT B1 ;  /* 0x0000000000017941 */ /* 0x000fea0003800200 */
.L_x_221:
        /* <DEDUP_REMOVED lines=11> */
.L_x_225:
[----:B------:R-:W1:Y:S02]  /*b750*/  MUFU.RCP R97, R153 ;  /* 0x0000009900617308 */ /* 0x000e640000001000 */
[----:B-1----:R-:W-:Y:S04]  /*b760*/  FFMA R153, R153, R97, -1 ;  /* 0xbf80000099997423 */ /* 0x002fe80000000061 */
[----:B------:R-:W-:Y:S04]  /*b770*/  FADD.FTZ R153, -R153, -RZ ;  /* 0x800000ff99997221 */ /* 0x000fe80000010100 */
[----:B------:R-:W-:Y:S07]  /*b780*/  FFMA R97, R97, R153, R97 ;  /* 0x0000009961617223 */ /* 0x000fee0000000061 */
.L_x_226:
[----:B------:R-:W-:Y:S05]  /*b790*/  BSYNC.RECONVERGENT B1 ;  /* 0x0000000000017941 */ /* 0x000fea0003800200 */
.L_x_224:
        /* <DEDUP_REMOVED lines=11> */
.L_x_228:
[----:B------:R-:W1:Y:S02]  /*b850*/  MUFU.RCP R98, R144 ;  /* 0x0000009000627308 */ /* 0x000e640000001000 */
[----:B-1----:R-:W-:Y:S04]  /*b860*/  FFMA R144, R144, R98, -1 ;  /* 0xbf80000090907423 */ /* 0x002fe80000000062 */
[----:B------:R-:W-:Y:S04]  /*b870*/  FADD.FTZ R144, -R144, -RZ ;  /* 0x800000ff90907221 */ /* 0x000fe80000010100 */
[----:B------:R-:W-:Y:S07]  /*b880*/  FFMA R98, R98, R144, R98 ;  /* 0x0000009062627223 */ /* 0x000fee0000000062 */
.L_x_229:
[----:B------:R-:W-:Y:S05]  /*b890*/  BSYNC.RECONVERGENT B1 ;  /* 0x0000000000017941 */ /* 0x000fea0003800200 */
.L_x_227:
        /* <DEDUP_REMOVED lines=11> */
.L_x_231:
[----:B------:R-:W1:Y:S02]  /*b950*/  MUFU.RCP R99, R100 ;  /* 0x0000006400637308 */ /* 0x000e640000001000 */
[----:B-1----:R-:W-:Y:S04]  /*b960*/  FFMA R100, R100, R99, -1 ;  /* 0xbf80000064647423 */ /* 0x002fe80000000063 */
[----:B------:R-:W-:Y:S04]  /*b970*/  FADD.FTZ R100, -R100, -RZ ;  /* 0x800000ff64647221 */ /* 0x000fe80000010100 */
[----:B------:R-:W-:Y:S07]  /*b980*/  FFMA R99, R99, R100, R99 ;  /* 0x0000006463637223 */ /* 0x000fee0000000063 */
.L_x_232:
[----:B------:R-:W-:Y:S05]  /*b990*/  BSYNC.RECONVERGENT B1 ;  /* 0x0000000000017941 */ /* 0x000fea0003800200 */
.L_x_230:
        /* <DEDUP_REMOVED lines=11> */
.L_x_234:
[----:B------:R-:W1:Y:S02]  /*ba50*/  MUFU.RCP R100, R101 ;  /* 0x0000006500647308 */ /* 0x000e640000001000 */
[----:B-1----:R-:W-:Y:S04]  /*ba60*/  FFMA R101, R101, R100, -1 ;  /* 0xbf80000065657423 */ /* 0x002fe80000000064 */
[----:B------:R-:W-:Y:S04]  /*ba70*/  FADD.FTZ R101, -R101, -RZ ;  /* 0x800000ff65657221 */ /* 0x000fe80000010100 */
[----:B------:R-:W-:Y:S07]  /*ba80*/  FFMA R100, R100, R101, R100 ;  /* 0x0000006564647223 */ /* 0x000fee0000000064 */
.L_x_235:
[----:B------:R-:W-:Y:S05]  /*ba90*/  BSYNC.RECONVERGENT B1 ;  /* 0x0000000000017941 */ /* 0x000fea0003800200 */
.L_x_233:
        /* <DEDUP_REMOVED lines=11> */
.L_x_237:
[----:B------:R-:W1:Y:S02]  /*bb50*/  MUFU.RCP R101, R152 ;  /* 0x0000009800657308 */ /* 0x000e640000001000 */
[----:B-1----:R-:W-:Y:S04]  /*bb60*/  FFMA R152, R152, R101, -1 ;  /* 0xbf80000098987423 */ /* 0x002fe80000000065 */
[----:B------:R-:W-:Y:S04]  /*bb70*/  FADD.FTZ R152, -R152, -RZ ;  /* 0x800000ff98987221 */ /* 0x000fe80000010100 */
[----:B------:R-:W-:Y:S07]  /*bb80*/  FFMA R101, R101, R152, R101 ;  /* 0x0000009865657223 */ /* 0x000fee0000000065 */
.L_x_238:
[----:B------:R-:W-:Y:S05]  /*bb90*/  BSYNC.RECONVERGENT B1 ;  /* 0x0000000000017941 */ /* 0x000fea0003800200 */
.L_x_236:
        /* <DEDUP_REMOVED lines=11> */
.L_x_240:
[----:B------:R-:W1:Y:S02]  /*bc50*/  MUFU.RCP R102, R143 ;  /* 0x0000008f00667308 */ /* 0x000e640000001000 */
[----:B-1----:R-:W-:Y:S04]  /*bc60*/  FFMA R143, R143, R102, -1 ;  /* 0xbf8000008f8f7423 */ /* 0x002fe80000000066 */
[----:B------:R-:W-:Y:S04]  /*bc70*/  FADD.FTZ R143, -R143, -RZ ;  /* 0x800000ff8f8f7221 */ /* 0x000fe80000010100 */
[----:B------:R-:W-:Y:S07]  /*bc80*/  FFMA R102, R102, R143, R102 ;  /* 0x0000008f66667223 */ /* 0x000fee0000000066 */
.L_x_241:
[----:B------:R-:W-:Y:S05]  /*bc90*/  BSYNC.RECONVERGENT B1 ;  /* 0x0000000000017941 */ /* 0x000fea0003800200 */
.L_x_239:
        /* <DEDUP_REMOVED lines=11> */
.L_x_243:
[----:B------:R-:W1:Y:S02]  /*bd50*/  MUFU.RCP R103, R104 ;  /* 0x0000006800677308 */ /* 0x000e640000001000 */
[----:B-1----:R-:W-:Y:S04]  /*bd60*/  FFMA R104, R104, R103, -1 ;  /* 0xbf80000068687423 */ /* 0x002fe80000000067 */
[----:B------:R-:W-:Y:S04]  /*bd70*/  FADD.FTZ R104, -R104, -RZ ;  /* 0x800000ff68687221 */ /* 0x000fe80000010100 */
[----:B------:R-:W-:Y:S07]  /*bd80*/  FFMA R103, R103, R104, R103 ;  /* 0x0000006867677223 */ /* 0x000fee0000000067 */
.L_x_244:
[----:B------:R-:W-:Y:S05]  /*bd90*/  BSYNC.RECONVERGENT B1 ;  /* 0x0000000000017941 */ /* 0x000fea0003800200 */
.L_x_242:
        /* <DEDUP_REMOVED lines=11> */
.L_x_246:
[----:B------:R-:W1:Y:S02]  /*be50*/  MUFU.RCP R104, R105 ;  /* 0x0000006900687308 */ /* 0x000e640000001000 */
[----:B-1----:R-:W-:Y:S04]  /*be60*/  FFMA R105, R105, R104, -1 ;  /* 0xbf80000069697423 */ /* 0x002fe80000000068 */
[----:B------:R-:W-:Y:S04]  /*be70*/  FADD.FTZ R105, -R105, -RZ ;  /* 0x800000ff69697221 */ /* 0x000fe80000010100 */
[----:B------:R-:W-:Y:S07]  /*be80*/  FFMA R104, R104, R105, R104 ;  /* 0x0000006968687223 */ /* 0x000fee0000000068 */
.L_x_247:
[----:B------:R-:W-:Y:S05]  /*be90*/  BSYNC.RECONVERGENT B1 ;  /* 0x0000000000017941 */ /* 0x000fea0003800200 */
.L_x_245:
        /* <DEDUP_REMOVED lines=11> */
.L_x_249:
[----:B------:R-:W1:Y:S02]  /*bf50*/  MUFU.RCP R105, R142 ;  /* 0x0000008e00697308 */ /* 0x000e640000001000 */
[----:B-1----:R-:W-:Y:S04]  /*bf60*/  FFMA R142, R142, R105, -1 ;  /* 0xbf8000008e8e7423 */ /* 0x002fe80000000069 */
[----:B------:R-:W-:Y:S04]  /*bf70*/  FADD.FTZ R142, -R142, -RZ ;  /* 0x800000ff8e8e7221 */ /* 0x000fe80000010100 */
[----:B------:R-:W-:Y:S07]  /*bf80*/  FFMA R105, R105, R142, R105 ;  /* 0x0000008e69697223 */ /* 0x000fee0000000069 */
.L_x_250:
[----:B------:R-:W-:Y:S05]  /*bf90*/  BSYNC.RECONVERGENT B1 ;  /* 0x0000000000017941 */ /* 0x000fea0003800200 */
.L_x_248:
        /* <DEDUP_REMOVED lines=11> */
.L_x_252:
[----:B------:R-:W1:Y:S02]  /*c050*/  MUFU.RCP R106, R126 ;  /* 0x0000007e006a7308 */ /* 0x000e640000001000 */
[----:B-1----:R-:W-:Y:S04]  /*c060*/  FFMA R126, R126, R106, -1 ;  /* 0xbf8000007e7e7423 */ /* 0x002fe8000000006a */
[----:B------:R-:W-:Y:S04]  /*c070*/  FADD.FTZ R126, -R126, -RZ ;  /* 0x800000ff7e7e7221 */ /* 0x000fe80000010100 */
[----:B------:R-:W-:Y:S07]  /*c080*/  FFMA R106, R106, R126, R106 ;  /* 0x0000007e6a6a7223 */ /* 0x000fee000000006a */
.L_x_253:
[----:B------:R-:W-:Y:S05]  /*c090*/  BSYNC.RECONVERGENT B1 ;  /* 0x0000000000017941 */ /* 0x000fea0003800200 */
.L_x_251:
        /* <DEDUP_REMOVED lines=11> */
.L_x_255:
[----:B------:R-:W1:Y:S02]  /*c150*/  MUFU.RCP R107, R125 ;  /* 0x0000007d006b7308 */ /* 0x000e640000001000 */
[----:B-1----:R-:W-:Y:S04]  /*c160*/  FFMA R125, R125, R107, -1 ;  /* 0xbf8000007d7d7423 */ /* 0x002fe8000000006b */
[----:B------:R-:W-:Y:S04]  /*c170*/  FADD.FTZ R125, -R125, -RZ ;  /* 0x800000ff7d7d7221 */ /* 0x000fe80000010100 */
[----:B------:R-:W-:Y:S07]  /*c180*/  FFMA R107, R107, R125, R107 ;  /* 0x0000007d6b6b7223 */ /* 0x000fee000000006b */
.L_x_256:
[----:B------:R-:W-:Y:S05]  /*c190*/  BSYNC.RECONVERGENT B1 ;  /* 0x0000000000017941 */ /* 0x000fea0003800200 */
.L_x_254:
        /* <DEDUP_REMOVED lines=11> */
.L_x_258:
[----:B------:R-:W1:Y:S02]  /*c250*/  MUFU.RCP R108, R121 ;  /* 0x00000079006c7308 */ /* 0x000e640000001000 */
[----:B-1----:R-:W-:Y:S04]  /*c260*/  FFMA R121, R121, R108, -1 ;  /* 0xbf80000079797423 */ /* 0x002fe8000000006c */
[----:B------:R-:W-:Y:S04]  /*c270*/  FADD.FTZ R121, -R121, -RZ ;  /* 0x800000ff79797221 */ /* 0x000fe80000010100 */
[----:B------:R-:W-:Y:S07]  /*c280*/  FFMA R108, R108, R121, R108 ;  /* 0x000000796c6c7223 */ /* 0x000fee000000006c */
.L_x_259:
[----:B------:R-:W-:Y:S05]  /*c290*/  BSYNC.RECONVERGENT B1 ;  /* 0x0000000000017941 */ /* 0x000fea0003800200 */
.L_x_257:
        /* <DEDUP_REMOVED lines=11> */
.L_x_261:
[----:B------:R-:W1:Y:S02]  /*c350*/  MUFU.RCP R109, R110 ;  /* 0x0000006e006d7308 */ /* 0x000e640000001000 */
[----:B-1----:R-:W-:Y:S04]  /*c360*/  FFMA R110, R110, R109, -1 ;  /* 0xbf8000006e6e7423 */ /* 0x002fe8000000006d */
[----:B------:R-:W-:Y:S04]  /*c370*/  FADD.FTZ R110, -R110, -RZ ;  /* 0x800000ff6e6e7221 */ /* 0x000fe80000010100 */
[----:B------:R-:W-:Y:S07]  /*c380*/  FFMA R109, R109, R110, R109 ;  /* 0x0000006e6d6d7223 */ /* 0x000fee000000006d */
.L_x_262:
[----:B------:R-:W-:Y:S05]  /*c390*/  BSYNC.RECONVERGENT B1 ;  /* 0x0000000000017941 */ /* 0x000fea0003800200 */
.L_x_260:
        /* <DEDUP_REMOVED lines=11> */
.L_x_264:
[----:B------:R-:W1:Y:S02]  /*c450*/  MUFU.RCP R110, R111 ;  /* 0x0000006f006e7308 */ /* 0x000e640000001000 */
[----:B-1----:R-:W-:Y:S04]  /*c460*/  FFMA R111, R111, R110, -1 ;  /* 0xbf8000006f6f7423 */ /* 0x002fe8000000006e */
[----:B------:R-:W-:Y:S04]  /*c470*/  FADD.FTZ R111, -R111, -RZ ;  /* 0x800000ff6f6f7221 */ /* 0x000fe80000010100 */
[----:B------:R-:W-:Y:S07]  /*c480*/  FFMA R110, R110, R111, R110 ;  /* 0x0000006f6e6e7223 */ /* 0x000fee000000006e */
.L_x_265:
[----:B------:R-:W-:Y:S05]  /*c490*/  BSYNC.RECONVERGENT B1 ;  /* 0x0000000000017941 */ /* 0x000fea0003800200 */
.L_x_263:
        /* <DEDUP_REMOVED lines=11> */
.L_x_267:
[----:B------:R-:W1:Y:S02]  /*c550*/  MUFU.RCP R111, R151 ;  /* 0x00000097006f7308 */ /* 0x000e640000001000 */
[----:B-1----:R-:W-:Y:S04]  /*c560*/  FFMA R151, R151, R111, -1 ;  /* 0xbf80000097977423 */ /* 0x002fe8000000006f */
[----:B------:R-:W-:Y:S04]  /*c570*/  FADD.FTZ R151, -R151, -RZ ;  /* 0x800000ff97977221 */ /* 0x000fe80000010100 */
[----:B------:R-:W-:Y:S07]  /*c580*/  FFMA R111, R111, R151, R111 ;  /* 0x000000976f6f7223 */ /* 0x000fee000000006f */
.L_x_268:
[----:B------:R-:W-:Y:S05]  /*c590*/  BSYNC.RECONVERGENT B1 ;  /* 0x0000000000017941 */ /* 0x000fea0003800200 */
.L_x_266:
        /* <DEDUP_REMOVED lines=11> */
.L_x_270:
[----:B------:R-:W1:Y:S02]  /*c650*/  MUFU.RCP R112, R120 ;  /* 0x0000007800707308 */ /* 0x000e640000001000 */
[----:B-1----:R-:W-:Y:S04]  /*c660*/  FFMA R120, R120, R112, -1 ;  /* 0xbf80000078787423 */ /* 0x002fe80000000070 */
[----:B------:R-:W-:Y:S04]  /*c670*/  FADD.FTZ R120, -R120, -RZ ;  /* 0x800000ff78787221 */ /* 0x000fe80000010100 */
[----:B------:R-:W-:Y:S07]  /*c680*/  FFMA R112, R112, R120, R112 ;  /* 0x0000007870707223 */ /* 0x000fee0000000070 */
.L_x_271:
[----:B------:R-:W-:Y:S05]  /*c690*/  BSYNC.RECONVERGENT B1 ;  /* 0x0000000000017941 */ /* 0x000fea0003800200 */
.L_x_269:
        /* <DEDUP_REMOVED lines=11> */
.L_x_273:
[----:B------:R-:W1:Y:S02]  /*c750*/  MUFU.RCP R113, R114 ;  /* 0x0000007200717308 */ /* 0x000e640000001000 */
[----:B-1----:R-:W-:Y:S04]  /*c760*/  FFMA R114, R114, R113, -1 ;  /* 0xbf80000072727423 */ /* 0x002fe80000000071 */
[----:B------:R-:W-:Y:S04]  /*c770*/  FADD.FTZ R114, -R114, -RZ ;  /* 0x800000ff72727221 */ /* 0x000fe80000010100 */
[----:B------:R-:W-:Y:S07]  /*c780*/  FFMA R113, R113, R114, R113 ;  /* 0x0000007271717223 */ /* 0x000fee0000000071 */
.L_x_274:
[----:B------:R-:W-:Y:S05]  /*c790*/  BSYNC.RECONVERGENT B1 ;  /* 0x0000000000017941 */ /* 0x000fea0003800200 */
.L_x_272:
        /* <DEDUP_REMOVED lines=11> */
.L_x_276:
[----:B------:R-:W1:Y:S02]  /*c850*/  MUFU.RCP R114, R115 ;  /* 0x0000007300727308 */ /* 0x000e640000001000 */
[----:B-1----:R-:W-:Y:S04]  /*c860*/  FFMA R115, R115, R114, -1 ;  /* 0xbf80000073737423 */ /* 0x002fe80000000072 */
[----:B------:R-:W-:Y:S04]  /*c870*/  FADD.FTZ R115, -R115, -RZ ;  /* 0x800000ff73737221 */ /* 0x000fe80000010100 */
[----:B------:R-:W-:Y:S07]  /*c880*/  FFMA R114, R114, R115, R114 ;  /* 0x0000007372727223 */ /* 0x000fee0000000072 */
.L_x_277:
[----:B------:R-:W-:Y:S05]  /*c890*/  BSYNC.RECONVERGENT B1 ;  /* 0x0000000000017941 */ /* 0x000fea0003800200 */
.L_x_275:
        /* <DEDUP_REMOVED lines=11> */
.L_x_279:
[----:B------:R-:W1:Y:S02]  /*c950*/  MUFU.RCP R115, R150 ;  /* 0x0000009600737308 */ /* 0x000e640000001000 */
[----:B-1----:R-:W-:Y:S04]  /*c960*/  FFMA R150, R150, R115, -1 ;  /* 0xbf80000096967423 */ /* 0x002fe80000000073 */
[----:B------:R-:W-:Y:S04]  /*c970*/  FADD.FTZ R150, -R150, -RZ ;  /* 0x800000ff96967221 */ /* 0x000fe80000010100 */
[----:B------:R-:W-:Y:S07]  /*c980*/  FFMA R115, R115, R150, R115 ;  /* 0x0000009673737223 */ /* 0x000fee0000000073 */
.L_x_280:
[----:B------:R-:W-:Y:S05]  /*c990*/  BSYNC.RECONVERGENT B1 ;  /* 0x0000000000017941 */ /* 0x000fea0003800200 */
.L_x_278:
        /* <DEDUP_REMOVED lines=11> */
.L_x_282:
[----:B------:R-:W1:Y:S02]  /*ca50*/  MUFU.RCP R116, R117 ;  /* 0x0000007500747308 */ /* 0x000e640000001000 */
[----:B-1----:R-:W-:Y:S04]  /*ca60*/  FFMA R117, R117, R116, -1 ;  /* 0xbf80000075757423 */ /* 0x002fe80000000074 */
[----:B------:R-:W-:Y:S04]  /*ca70*/  FADD.FTZ R117, -R117, -RZ ;  /* 0x800000ff75757221 */ /* 0x000fe80000010100 */
[----:B------:R-:W-:Y:S07]  /*ca80*/  FFMA R116, R116, R117, R116 ;  /* 0x0000007574747223 */ /* 0x000fee0000000074 */
.L_x_283:
[----:B------:R-:W-:Y:S05]  /*ca90*/  BSYNC.RECONVERGENT B1 ;  /* 0x0000000000017941 */ /* 0x000fea0003800200 */
.L_x_281:
        /* <DEDUP_REMOVED lines=11> */
.L_x_285:
[----:B------:R-:W1:Y:S02]  /*cb50*/  MUFU.RCP R117, R118 ;  /* 0x0000007600757308 */ /* 0x000e640000001000 */
[----:B-1----:R-:W-:Y:S04]  /*cb60*/  FFMA R118, R118, R117, -1 ;  /* 0xbf80000076767423 */ /* 0x002fe80000000075 */
[----:B------:R-:W-:Y:S04]  /*cb70*/  FADD.FTZ R118, -R118, -RZ ;  /* 0x800000ff76767221 */ /* 0x000fe80000010100 */
[----:B------:R-:W-:Y:S07]  /*cb80*/  FFMA R117, R117, R118, R117 ;  /* 0x0000007675757223 */ /* 0x000fee0000000075 */
.L_x_286:
[----:B------:R-:W-:Y:S05]  /*cb90*/  BSYNC.RECONVERGENT B1 ;  /* 0x0000000000017941 */ /* 0x000fea0003800200 */
.L_x_284:
        /* <DEDUP_REMOVED lines=11> */
.L_x_288:
[----:B------:R-:W1:Y:S02]  /*cc50*/  MUFU.RCP R118, R119 ;  /* 0x0000007700767308 */ /* 0x000e640000001000 */
[----:B-1----:R-:W-:Y:S04]  /*cc60*/  FFMA R119, R119, R118, -1 ;  /* 0xbf80000077777423 */ /* 0x002fe80000000076 */
[----:B------:R-:W-:Y:S04]  /*cc70*/  FADD.FTZ R119, -R119, -RZ ;  /* 0x800000ff77777221 */ /* 0x000fe80000010100 */
[----:B------:R-:W-:Y:S07]  /*cc80*/  FFMA R118, R118, R119, R118 ;  /* 0x0000007776767223 */ /* 0x000fee0000000076 */
.L_x_289:
[----:B------:R-:W-:Y:S05]  /*cc90*/  BSYNC.RECONVERGENT B1 ;  /* 0x0000000000017941 */ /* 0x000fea0003800200 */
.L_x_287:
        /* <DEDUP_REMOVED lines=11> */
.L_x_291:
[----:B------:R-:W1:Y:S02]  /*cd50*/  MUFU.RCP R119, R155 ;  /* 0x0000009b00777308 */ /* 0x000e640000001000 */
[----:B-1----:R-:W-:Y:S04]  /*cd60*/  FFMA R155, R155, R119, -1 ;  /* 0xbf8000009b9b7423 */ /* 0x002fe80000000077 */
[----:B------:R-:W-:Y:S04]  /*cd70*/  FADD.FTZ R155, -R155, -RZ ;  /* 0x800000ff9b9b7221 */ /* 0x000fe80000010100 */
[----:B------:R-:W-:Y:S07]  /*cd80*/  FFMA R119, R119, R155, R119 ;  /* 0x0000009b77777223 */ /* 0x000fee0000000077 */
.L_x_292:
[----:B------:R-:W-:Y:S05]  /*cd90*/  BSYNC.RECONVERGENT B1 ;  /* 0x0000000000017941 */ /* 0x000fea0003800200 */
.L_x_290:
        /* <DEDUP_REMOVED lines=11> */
.L_x_294:
[----:B------:R-:W1:Y:S02]  /*ce50*/  MUFU.RCP R120, R149 ;  /* 0x0000009500787308 */ /* 0x000e640000001000 */
[----:B-1----:R-:W-:Y:S04]  /*ce60*/  FFMA R149, R149, R120, -1 ;  /* 0xbf80000095957423 */ /* 0x002fe80000000078 */
[----:B------:R-:W-:Y:S04]  /*ce70*/  FADD.FTZ R149, -R149, -RZ ;  /* 0x800000ff95957221 */ /* 0x000fe80000010100 */
[----:B------:R-:W-:Y:S07]  /*ce80*/  FFMA R120, R120, R149, R120 ;  /* 0x0000009578787223 */ /* 0x000fee0000000078 */
.L_x_295:
[----:B------:R-:W-:Y:S05]  /*ce90*/  BSYNC.RECONVERGENT B1 ;  /* 0x0000000000017941 */ /* 0x000fea0003800200 */
.L_x_293:
        /* <DEDUP_REMOVED lines=11> */
.L_x_297:
[----:B------:R-:W1:Y:S02]  /*cf50*/  MUFU.RCP R121, R122 ;  /* 0x0000007a00797308 */ /* 0x000e640000001000 */
[----:B-1----:R-:W-:Y:S04]  /*cf60*/  FFMA R122, R122, R121, -1 ;  /* 0xbf8000007a7a7423 */ /* 0x002fe80000000079 */
[----:B------:R-:W-:Y:S04]  /*cf70*/  FADD.FTZ R122, -R122, -RZ ;  /* 0x800000ff7a7a7221 */ /* 0x000fe80000010100 */
[----:B------:R-:W-:Y:S07]  /*cf80*/  FFMA R121, R121, R122, R121 ;  /* 0x0000007a79797223 */ /* 0x000fee0000000079 */
.L_x_298:
[----:B------:R-:W-:Y:S05]  /*cf90*/  BSYNC.RECONVERGENT B1 ;  /* 0x0000000000017941 */ /* 0x000fea0003800200 */
.L_x_296:
        /* <DEDUP_REMOVED lines=11> */
.L_x_300:
[----:B------:R-:W1:Y:S02]  /*d050*/  MUFU.RCP R122, R123 ;  /* 0x0000007b007a7308 */ /* 0x000e640000001000 */
[----:B-1----:R-:W-:Y:S04]  /*d060*/  FFMA R123, R123, R122, -1 ;  /* 0xbf8000007b7b7423 */ /* 0x002fe8000000007a */
[----:B------:R-:W-:Y:S04]  /*d070*/  FADD.FTZ R123, -R123, -RZ ;  /* 0x800000ff7b7b7221 */ /* 0x000fe80000010100 */
[----:B------:R-:W-:Y:S07]  /*d080*/  FFMA R122, R122, R123, R122 ;  /* 0x0000007b7a7a7223 */ /* 0x000fee000000007a */
.L_x_301:
[----:B------:R-:W-:Y:S05]  /*d090*/  BSYNC.RECONVERGENT B1 ;  /* 0x0000000000017941 */ /* 0x000fea0003800200 */
.L_x_299:
        /* <DEDUP_REMOVED lines=11> */
.L_x_303:
[----:B------:R-:W1:Y:S02]  /*d150*/  MUFU.RCP R123, R124 ;  /* 0x0000007c007b7308 */ /* 0x000e640000001000 */
[----:B-1----:R-:W-:Y:S04]  /*d160*/  FFMA R124, R124, R123, -1 ;  /* 0xbf8000007c7c7423 */ /* 0x002fe8000000007b */
[----:B------:R-:W-:Y:S04]  /*d170*/  FADD.FTZ R124, -R124, -RZ ;  /* 0x800000ff7c7c7221 */ /* 0x000fe80000010100 */
[----:B------:R-:W-:Y:S07]  /*d180*/  FFMA R123, R123, R124, R123 ;  /* 0x0000007c7b7b7223 */ /* 0x000fee000000007b */
.L_x_304:
[----:B------:R-:W-:Y:S05]  /*d190*/  BSYNC.RECONVERGENT B1 ;  /* 0x0000000000017941 */ /* 0x000fea0003800200 */
.L_x_302:
        /* <DEDUP_REMOVED lines=11> */
.L_x_306:
[----:B------:R-:W1:Y:S02]  /*d250*/  MUFU.RCP R124, R154 ;  /* 0x0000009a007c7308 */ /* 0x000e640000001000 */
[----:B-1----:R-:W-:Y:S04]  /*d260*/  FFMA R154, R154, R124, -1 ;  /* 0xbf8000009a9a7423 */ /* 0x002fe8000000007c */
[----:B------:R-:W-:Y:S04]  /*d270*/  FADD.FTZ R154, -R154, -RZ ;  /* 0x800000ff9a9a7221 */ /* 0x000fe80000010100 */
[----:B------:R-:W-:Y:S07]  /*d280*/  FFMA R124, R124, R154, R124 ;  /* 0x0000009a7c7c7223 */ /* 0x000fee000000007c */
.L_x_307:
[----:B------:R-:W-:Y:S05]  /*d290*/  BSYNC.RECONVERGENT B1 ;  /* 0x0000000000017941 */ /* 0x000fea0003800200 */
.L_x_305:
        /* <DEDUP_REMOVED lines=11> */
.L_x_309:
[----:B------:R-:W1:Y:S02]  /*d350*/  MUFU.RCP R125, R148 ;  /* 0x00000094007d7308 */ /* 0x000e640000001000 */
[----:B-1----:R-:W-:Y:S04]  /*d360*/  FFMA R148, R148, R125, -1 ;  /* 0xbf80000094947423 */ /* 0x002fe8000000007d */
[----:B------:R-:W-:Y:S04]  /*d370*/  FADD.FTZ R148, -R148, -RZ ;  /* 0x800000ff94947221 */ /* 0x000fe80000010100 */
[----:B------:R-:W-:Y:S07]  /*d380*/  FFMA R125, R125, R148, R125 ;  /* 0x000000947d7d7223 */ /* 0x000fee000000007d */
.L_x_310:
[----:B------:R-:W-:Y:S05]  /*d390*/  BSYNC.RECONVERGENT B1 ;  /* 0x0000000000017941 */ /* 0x000fea0003800200 */
.L_x_308:
        /* <DEDUP_REMOVED lines=11> */
.L_x_312:
[----:B------:R-:W1:Y:S02]  /*d450*/  MUFU.RCP R126, R127 ;  /* 0x0000007f007e7308 */ /* 0x000e640000001000 */
[----:B-1----:R-:W-:Y:S04]  /*d460*/  FFMA R127, R127, R126, -1 ;  /* 0xbf8000007f7f7423 */ /* 0x002fe8000000007e */
[----:B------:R-:W-:Y:S04]  /*d470*/  FADD.FTZ R127, -R127, -RZ ;  /* 0x800000ff7f7f7221 */ /* 0x000fe80000010100 */
[----:B------:R-:W-:Y:S07]  /*d480*/  FFMA R126, R126, R127, R126 ;  /* 0x0000007f7e7e7223 */ /* 0x000fee000000007e */
.L_x_313:
[----:B------:R-:W-:Y:S05]  /*d490*/  BSYNC.RECONVERGENT B1 ;  /* 0x0000000000017941 */ /* 0x000fea0003800200 */
.L_x_311:
        /* <DEDUP_REMOVED lines=11> */
.L_x_315:
[----:B------:R-:W1:Y:S02]  /*d550*/  MUFU.RCP R127, R141 ;  /* 0x0000008d007f7308 */ /* 0x000e640000001000 */
[----:B-1----:R-:W-:Y:S04]  /*d560*/  FFMA R141, R141, R127, -1 ;  /* 0xbf8000008d8d7423 */ /* 0x002fe8000000007f */
[----:B------:R-:W-:Y:S04]  /*d570*/  FADD.FTZ R141, -R141, -RZ ;  /* 0x800000ff8d8d7221 */ /* 0x000fe80000010100 */
[----:B------:R-:W-:Y:S07]  /*d580*/  FFMA R127, R127, R141, R127 ;  /* 0x0000008d7f7f7223 */ /* 0x000fee000000007f */
.L_x_316:
[----:B------:R-:W-:Y:S05]  /*d590*/  BSYNC.RECONVERGENT B1 ;  /* 0x0000000000017941 */ /* 0x000fea0003800200 */
.L_x_314:
        /* <DEDUP_REMOVED lines=9> */
[----:B------:R-:W-:Y:S05]  /*d630*/  BRA `(.L_x_319) ;  /* 0x0000000000107947 */ /* 0x000fea0003800000 */
.L_x_318:
[----:B------:R-:W1:Y:S02]  /*d640*/  MUFU.RCP R128, R140 ;  /* 0x0000008c00807308 */ /* 0x000e640000001000 */
[----:B-1----:R-:W-:Y:S04]  /*d650*/  FFMA R140, R140, R128, -1 ;  /* 0xbf8000008c8c7423 */ /* 0x002fe80000000080 */
[----:B------:R-:W-:Y:S04]  /*d660*/  FADD.FTZ R140, -R140, -RZ ;  /* 0x800000ff8c8c7221 */ /* 0x000fe80000010100 */
[----:B------:R-:W-:Y:S07]  /*d670*/  FFMA R128, R128, R140, R128 ;  /* 0x0000008c80807223 */ /* 0x000fee0000000080 */
.L_x_319:
[----:B------:R-:W-:Y:S05]  /*d680*/  BSYNC.RECONVERGENT B1 ;  /* 0x0000000000017941 */ /* 0x000fea0003800200 */
.L_x_317:
[----:B------:R-:W-:Y:S01]  /*d690*/  LOP3.LUT P0, RZ, R238, 0x60, RZ, 0xc0, !PT ;  /* 0x00000060eeff7812 */ /* 0x000fe2000780c0ff */
[----:B------:R-:W-:Y:S01]  /*d6a0*/  FMUL R0, R4, R0 ;  /* 0x0000000004007220 */ /* 0x000fe20000400000 */
[----:B------:R-:W-:Y:S01]  /*d6b0*/  FMUL R3, R6, R3 ;  /* 0x0000000306037220 */ /* 0x000fe20000400000 */
[----:B------:R-:W-:Y:S01]  /*d6c0*/  FMUL R68, R7, R68 ;  /* 0x0000004407447220 */ /* 0x000fe20000400000 */
[----:B------:R-:W-:Y:S01]  /*d6d0*/  FMUL R71, R10, R71 ;  /* 0x000000470a477220 */ /* 0x000fe20000400000 */
[----:B------:R-:W-:Y:S01]  /*d6e0*/  FMUL R72, R11, R72 ;  /* 0x000000480b487220 */ /* 0x000fe20000400000 */
[----:B------:R-:W-:Y:S01]  /*d6f0*/  FMUL R75, R14, R75 ;  /* 0x0000004b0e4b7220 */ /* 0x000fe20000400000 */
[----:B------:R-:W-:Y:S01]  /*d700*/  FMUL R76, R15, R76 ;  /* 0x0000004c0f4c7220 */ /* 0x000fe20000400000 */
[----:B------:R-:W-:Y:S01]  /*d710*/  F2FP.SATFINITE.E4M3.F32.PACK_AB_MERGE_C R3, R68, R3, RZ ;  /* 0x000000034403723e */ /* 0x000fe200048070ff */
[----:B------:R-:W-:Y:S01]  /*d720*/  FMUL R79, R18, R79 ;  /* 0x0000004f124f7220 */ /* 0x000fe20000400000 */
[----:B------:R-:W-:Y:S01]  /*d730*/  FMUL R80, R19, R80 ;  /* 0x0000005013507220 */ /* 0x000fe20000400000 */
[----:B------:R-:W-:Y:S01]  /*d740*/  FMUL R2, R5, R2 ;  /* 0x0000000205027220 */ /* 0x000fe20000400000 */
[----:B------:R-:W-:Y:S01]  /*d750*/  F2FP.SATFINITE.E4M3.F32.PACK_AB_MERGE_C R75, R76, R75, RZ ;  /* 0x0000004b4c4b723e */ /* 0x000fe200048070ff */
[----:B------:R-:W-:Y:S01]  /*d760*/  FMUL R69, R8, R69 ;  /* 0x0000004508457220 */ /* 0x000fe20000400000 */
[----:B------:R-:W-:Y:S01]  /*d770*/  FMUL R70, R9, R70 ;  /* 0x0000004609467220 */ /* 0x000fe20000400000 */
[----:B------:R-:W-:Y:S01]  /*d780*/  F2FP.SATFINITE.E4M3.F32.PACK_AB_MERGE_C R79, R80, R79, RZ ;  /* 0x0000004f504f723e */ /* 0x000fe200048070ff */
[----:B------:R-:W-:Y:S01]  /*d790*/  FMUL R18, R12, R73 ;  /* 0x000000490c127220 */ /* 0x000fe20000400000 */
[----:B------:R-:W-:Y:S01]  /*d7a0*/  FMUL R74, R13, R74 ;  /* 0x0000004a0d4a7220 */ /* 0x000fe20000400000 */
[----:B------:R-:W-:Y:S01]  /*d7b0*/  FMUL R19, R16, R77 ;  /* 0x0000004d10137220 */ /* 0x000fe20000400000 */
[----:B------:R-:W-:Y:S01]  /*d7c0*/  F2FP.SATFINITE.E4M3.F32.PACK_AB_MERGE_C R16, R2, R0, R3 ;  /* 0x000000000210723e */ /* 0x000fe20004807003 */
[----:B------:R-:W-:Y:S01]  /*d7d0*/  FMUL R78, R17, R78 ;  /* 0x0000004e114e7220 */ /* 0x000fe20000400000 */
[----:B------:R-:W-:Y:S01]  /*d7e0*/  F2FP.SATFINITE.E4M3.F32.PACK_AB_MERGE_C R17, R72, R71, RZ ;  /* 0x000000474811723e */ /* 0x000fe200048070ff */
[----:B------:R-:W-:Y:S01]  /*d7f0*/  FMUL R83, R22, R83 ;  /* 0x0000005316537220 */ /* 0x000fe20000400000 */
[----:B------:R-:W-:Y:S01]  /*d800*/  F2FP.SATFINITE.E4M3.F32.PACK_AB_MERGE_C R18, R74, R18, R75 ;  /* 0x000000124a12723e */ /* 0x000fe2000480704b */
[----:B------:R-:W-:Y:S01]  /*d810*/  FMUL R84, R23, R84 ;  /* 0x0000005417547220 */ /* 0x000fe20000400000 */
[----:B------:R-:W-:Y:S01]  /*d820*/  F2FP.SATFINITE.E4M3.F32.PACK_AB_MERGE_C R17, R70, R69, R17 ;  /* 0x000000454611723e */ /* 0x000fe20004807011 */
[----:B------:R-:W-:Y:S01]  /*d830*/  FMUL R87, R26, R87 ;  /* 0x000000571a577220 */ /* 0x000fe20000400000 */
[----:B------:R-:W-:Y:S01]  /*d840*/  F2FP.SATFINITE.E4M3.F32.PACK_AB_MERGE_C R19, R78, R19, R79 ;  /* 0x000000134e13723e */ /* 0x000fe2000480704f */
[----:B------:R-:W-:Y:S01]  /*d850*/  FMUL R88, R27, R88 ;  /* 0x000000581b587220 */ /* 0x000fe20000400000 */
[----:B------:R-:W-:Y:S01]  /*d860*/  F2FP.SATFINITE.E4M3.F32.PACK_AB_MERGE_C R83, R84, R83, RZ ;  /* 0x000000535453723e */ /* 0x000fe200048070ff */
[----:B------:R-:W-:Y:S01]  /*d870*/  FMUL R91, R30, R91 ;  /* 0x0000005b1e5b7220 */ /* 0x000fe20000400000 */
[----:B------:R-:W-:Y:S01]  /*d880*/  FMUL R92, R31, R92 ;  /* 0x0000005c1f5c7220 */ /* 0x000fe20000400000 */
[----:B------:R-:W-:Y:S01]  /*d890*/  FMUL R95, R34, R95 ;  /* 0x0000005f225f7220 */ /* 0x000fe20000400000 */
[----:B------:R-:W-:Y:S01]  /*d8a0*/  F2FP.SATFINITE.E4M3.F32.PACK_AB_MERGE_C R87, R88, R87, RZ ;  /* 0x000000575857723e */ /* 0x000fe200048070ff */
[----:B------:R1:W-:Y:S01]  /*d8b0*/  STS.128 [R239+UR43+0x2400], R16 ;  /* 0x00240010ef007988 */ /* 0x0003e20008000c2b */
        /* <DEDUP_REMOVED lines=8> */
[----:B------:R-:W-:Y:S01]  /*d940*/  F2FP.SATFINITE.E4M3.F32.PACK_AB_MERGE_C R12, R82, R12, R83 ;  /* 0x0000000c520c723e */ /* 0x000fe20004807053 */
[----:B------:R-:W-:Y:S01]  /*d950*/  FMUL R90, R29, R90 ;  /* 0x0000005a1d5a7220 */ /* 0x000fe20000400000 */
[----:B------:R-:W-:Y:S01]  /*d960*/  FMUL R15, R32, R93 ;  /* 0x0000005d200f7220 */ /* 0x000fe20000400000 */
[----:B------:R-:W-:Y:S01]  /*d970*/  F2FP.SATFINITE.E4M3.F32.PACK_AB_MERGE_C R13, R86, R13, R87 ;  /* 0x0000000d560d723e */ /* 0x000fe20004807057 */
[----:B------:R-:W-:Y:S01]  /*d980*/  FMUL R94, R33, R94 ;  /* 0x0000005e215e7220 */ /* 0x000fe20000400000 */
        /* <DEDUP_REMOVED lines=8> */
[----:B------:R-:W-:Y:S01]  /*da10*/  F2FP.SATFINITE.E4M3.F32.PACK_AB_MERGE_C R14, R90, R14, R91 ;  /* 0x0000000e5a0e723e */ /* 0x000fe2000480705b */
[----:B------:R-:W-:Y:S01]  /*da20*/  FMUL R8, R36, R97 ;  /* 0x0000006124087220 */ /* 0x000fe20000400000 */
[----:B------:R-:W-:Y:S01]  /*da30*/  F2FP.SATFINITE.E4M3.F32.PACK_AB_MERGE_C R15, R94, R15, R95 ;  /* 0x0000000f5e0f723e */ /* 0x000fe2000480705f */
[----:B------:R-:W-:Y:S01]  /*da40*/  FMUL R98, R37, R98 ;  /* 0x0000006225627220 */ /* 0x000fe20000400000 */
[----:B------:R-:W-:Y:S01]  /*da50*/  FMUL R9, R40, R101 ;  /* 0x0000006528097220 */ /* 0x000fe20000400000 */
[----:B------:R-:W-:Y:S01]  /*da60*/  FMUL R102, R41, R102 ;  /* 0x0000006629667220 */ /* 0x000fe20000400000 */
[----:B------:R-:W-:Y:S01]  /*da70*/  FMUL R10, R44, R105 ;  /* 0x000000692c0a7220 */ /* 0x000fe20000400000 */
[----:B------:R1:W-:Y:S01]  /*da80*/  STS.128 [R249+0x2010], R12 ;  /* 0x0020100cf9007388 */ /* 0x0003e20000000c00 */
[----:B------:R-:W-:Y:S01]  /*da90*/  F2FP.SATFINITE.E4M3.F32.PACK_AB_MERGE_C R99, R100, R99, RZ ;  /* 0x000000636463723e */ /* 0x000fe200048070ff */
[----:B------:R-:W-:Y:S01]  /*daa0*/  FMUL R106, R45, R106 ;  /* 0x0000006a2d6a7220 */ /* 0x000fe20000400000 */
[----:B------:R-:W-:Y:S01]  /*dab0*/  F2FP.SATFINITE.E4M3.F32.PACK_AB_MERGE_C R103, R104, R103, RZ ;  /* 0x000000676867723e */ /* 0x000fe200048070ff */
[----:B------:R-:W-:Y:S01]  /*dac0*/  FMUL R11, R48, R109 ;  /* 0x0000006d300b7220 */ /* 0x000fe20000400000 */
[----:B------:R-:W-:Y:S01]  /*dad0*/  FMUL R110, R49, R110 ;  /* 0x0000006e316e7220 */ /* 0x000fe20000400000 */
[----:B------:R-:W-:Y:S01]  /*dae0*/  F2FP.SATFINITE.E4M3.F32.PACK_AB_MERGE_C R107, R108, R107, RZ ;  /* 0x0000006b6c6b723e */ /* 0x000fe200048070ff */
[----:B------:R-:W-:Y:S01]  /*daf0*/  FMUL R115, R54, R115 ;  /* 0x0000007336737220 */ /* 0x000fe20000400000 */
[----:B------:R-:W-:Y:S01]  /*db00*/  F2FP.SATFINITE.E4M3.F32.PACK_AB_MERGE_C R111, R112, R111, RZ ;  /* 0x0000006f706f723e */ /* 0x000fe200048070ff */
        /* <DEDUP_REMOVED lines=19> */
[----:B------:R-:W-:Y:S01]  /*dc40*/  FMUL R126, R65, R126 ;  /* 0x0000007e417e7220 */ /* 0x000fe20000400000 */
[----:B------:R-:W-:Y:S01]  /*dc50*/  F2FP.SATFINITE.E4M3.F32.PACK_AB_MERGE_C R115, R116, R115, RZ ;  /* 0x000000737473723e */ /* 0x000fe200048070ff */
[----:B------:R-:W-:Y:S01]  /*dc60*/  BSSY.RECONVERGENT B0, `(.L_x_320) ;  /* 0x000001e000007945 */ /* 0x000fe20003800200 */
[----:B------:R-:W-:Y:S02]  /*dc70*/  F2FP.SATFINITE.E4M3.F32.PACK_AB_MERGE_C R119, R120, R119, RZ ;  /* 0x000000777877723e */ /* 0x000fe400048070ff */
[----:B------:R-:W-:Y:S02]  /*dc80*/  F2FP.SATFINITE.E4M3.F32.PACK_AB_MERGE_C R123, R124, R123, RZ ;  /* 0x0000007b7c7b723e */ /* 0x000fe400048070ff */
[----:B------:R-:W-:Y:S02]  /*dc90*/  F2FP.SATFINITE.E4M3.F32.PACK_AB_MERGE_C R127, R128, R127, RZ ;  /* 0x0000007f807f723e */ /* 0x000fe400048070ff */
[----:B------:R-:W-:Y:S02]  /*dca0*/  F2FP.SATFINITE.E4M3.F32.PACK_AB_MERGE_C R4, R114, R4, R115 ;  /* 0x000000047204723e */ /* 0x000fe40004807073 */
[----:B------:R-:W-:Y:S02]  /*dcb0*/  F2FP.SATFINITE.E4M3.F32.PACK_AB_MERGE_C R5, R118, R5, R119 ;  /* 0x000000057605723e */ /* 0x000fe40004807077 */
[----:B------:R-:W-:Y:S02]  /*dcc0*/  F2FP.SATFINITE.E4M3.F32.PACK_AB_MERGE_C R6, R122, R6, R123 ;  /* 0x000000067a06723e */ /* 0x000fe4000480707b */
[----:B------:R-:W-:Y:S05]  /*dcd0*/  F2FP.SATFINITE.E4M3.F32.PACK_AB_MERGE_C R7, R126, R7, R127 ;  /* 0x000000077e07723e */ /* 0x000fea000480707f */
[----:B------:R1:W-:Y:S01]  /*dce0*/  STS.128 [R247+0x2030], R4 ;  /* 0x00203004f7007388 */ /* 0x0003e20000000c00 */
[----:B------:R-:W-:Y:S01]  /*dcf0*/  @!PT LDS RZ, [RZ] ;  /* 0x00000000fffff984 */ /* 0x000fe20000000800 */
[----:B------:R-:W-:Y:S01]  /*dd00*/  @!PT LDS RZ, [RZ] ;  /* 0x00000000fffff984 */ /* 0x000fe20000000800 */
[----:B------:R-:W-:Y:S01]  /*dd10*/  @!PT LDS RZ, [RZ] ;  /* 0x00000000fffff984 */ /* 0x000fe20000000800 */
[----:B------:R-:W-:Y:S01]  /*dd20*/  @!PT LDS RZ, [RZ] ;  /* 0x00000000fffff984 */ /* 0x000fe20000000800 */
[----:B------:R2:W-:Y:S07]  /*dd30*/  MEMBAR.ALL.CTA ;  /* 0x0000000000007992 */ /* 0x0005ee0000008000 */
[----:B--2---:R-:W2:Y:S02]  /*dd40*/  FENCE.VIEW.ASYNC.S ;  /* 0x00000000000073c6 */ /* 0x004ea40000000000 */
[----:B--2---:R-:W-:Y:S06]  /*dd50*/  BAR.SYNC.DEFER_BLOCKING 0x1, 0x80 ;  /* 0x0042000000007b1d */ /* 0x004fec0000010000 */
[----:B------:R-:W-:Y:S05]  /*dd60*/  @P0 BRA `(.L_x_321) ;  /* 0x0000000000340947 */ /* 0x000fea0003800000 */
[----:B------:R-:W-:Y:S01]  /*dd70*/  UIADD3 UR12, UPT, UPT, UR43, 0x2400, URZ ;  /* 0x000024002b0c7890 */ /* 0x000fe2000fffe0ff */
[----:B------:R-:W-:Y:S01]  /*dd80*/  R2UR UR9, R235 ;  /* 0x00000000eb0972ca */ /* 0x000fe200000e0000 */
[----:B------:R-:W-:Y:S01]  /*dd90*/  UIADD3 UR10, UP0, UPT, UR46, 0x680, URZ ;  /* 0x000006802e0a7890 */ /* 0x000fe2000ff1e0ff */
[----:B------:R-:W-:Y:S01]  /*dda0*/  R2UR UR8, R234 ;  /* 0x00000000ea0872ca */ /* 0x000fe200000e0000 */
[----:B------:R-:W-:Y:S02]  /*ddb0*/  UMOV UR7, UR36 ;  /* 0x0000002400077c82 */ /* 0x000fe40008000000 */
[----:B------:R-:W-:Y:S01]  /*ddc0*/  IMAD.U32 R250, RZ, RZ, UR12 ;  /* 0x0000000cfffa7e24 */ /* 0x000fe2000f8e00ff */
[----:B------:R-:W-:Y:S04]  /*ddd0*/  UIADD3.X UR11, UPT, UPT, URZ, UR47, URZ, UP0, !UPT ;  /* 0x0000002fff0b7290 */ /* 0x000fe800087fe4ff */
[----:B------:R-:W-:Y:S03]  /*dde0*/  R2UR UR4, R250 ;  /* 0x00000000fa0472ca */ /* 0x000fe600000e0000 */
[----:B------:R-:W-:Y:S02]  /*ddf0*/  USHF.L.U32 UR5, UR9, 0x6, URZ ;  /* 0x0000000609057899 */ /* 0x000fe400080006ff */
[----:B------:R-:W-:Y:S09]  /*de00*/  USHF.L.U32 UR6, UR8, 0x7, URZ ;  /* 0x0000000708067899 */ /* 0x000ff200080006ff */
[----:B------:R2:W-:Y:S01]  /*de10*/  UTMASTG.3D [UR4], [UR10] ;  /* 0x000000040a0073b5 */ /* 0x0005e20008010000 */
[----:B------:R0:W-:Y:S01]  /*de20*/  UTMACMDFLUSH ;  /* 0x00000000000079b7 */ /* 0x0001e20000000000 */
[----:B--2---:R-:W-:Y:S04]  /*de30*/  DEPBAR.LE SB0, 0x0 ;  /* 0x000080000000791a */ /* 0x004fe80000000000 */
.L_x_321:
[----:B------:R-:W-:Y:S05]  /*de40*/  BSYNC.RECONVERGENT B0 ;  /* 0x0000000000007941 */ /* 0x000fea0003800200 */
.L_x_320:
[----:B------:R-:W-:Y:S01]  /*de50*/  BAR.SYNC.DEFER_BLOCKING 0x1, 0x80 ;  /* 0x0042000000007b1d */ /* 0x000fe20000010000 */
[----:B------:R-:W-:Y:S01]  /*de60*/  ISETP.NE.AND P2, PT, R251, RZ, PT ;  /* 0x000000fffb00720c */ /* 0x000fe20003f45270 */
[----:B------:R-:W-:Y:S01]  /*de70*/  IMAD.IADD R235, R136, 0x1, R232 ;  /* 0x0000000188eb7824 */ /* 0x000fe200078e02e8 */
[----:B------:R-:W-:Y:S01]  /*de80*/  ISETP.NE.AND P0, PT, R252, 0x2, PT ;  /* 0x00000002fc00780c */ /* 0x000fe20003f05270 */
[----:B------:R-:W-:Y:S01]  /*de90*/  IMAD.IADD R234, R137, 0x1, R233 ;  /* 0x0000000189ea7824 */ /* 0x000fe200078e02e9 */
[----:B------:R-:W-:Y:S02]  /*dea0*/  ISETP.NE.AND P1, PT, R156, 0x4, PT ;  /* 0x000000049c00780c */ /* 0x000fe40003f25270 */
[----:B------:R-:W-:Y:S02]  /*deb0*/  SEL R2, RZ, 0x1, P0 ;  /* 0x00000001ff027807 */ /* 0x000fe40000000000 */
[----:B------:R-:W-:Y:S02]  /*dec0*/  SEL R0, RZ, 0x1, P1 ;  /* 0x00000001ff007807 */ /* 0x000fe40000800000 */
[----:B------:R-:W-:Y:S02]  /*ded0*/  LOP3.LUT R245, R245, R2, RZ, 0x3c, !PT ;  /* 0x00000002f5f57212 */ /* 0x000fe400078e3cff */
[----:B------:R-:W-:Y:S02]  /*dee0*/  LOP3.LUT R246, R246, R0, RZ, 0x3c, !PT ;  /* 0x00000000f6f67212 */ /* 0x000fe400078e3cff */
[----:B------:R-:W-:Y:S02]  /*def0*/  @P2 R2UR UR36, R243 ;  /* 0x00000000f32422ca */ /* 0x000fe400000e0000 */
[----:B------:R-:W-:Y:S02]  /*df00*/  SEL R252, R252, RZ, P0 ;  /* 0x000000fffcfc7207 */ /* 0x000fe40000000000 */
[----:B------:R-:W-:Y:S01]  /*df10*/  SEL R106, R156, RZ, P1 ;  /* 0x000000ff9c6a7207 */ /* 0x000fe20000800000 */
[----:B------:R-:W-:Y:S10]  /*df20*/  @P2 BRA `(.L_x_322) ;  /* 0xffffff7800642947 */ /* 0x000ff4000383ffff */
[----:B------:R-:W-:Y:S05]  /*df30*/  EXIT ;  /* 0x000000000000794d */ /* 0x000fea0003800000 */
.L_x_25:
[----:B--2---:R2:W4:Y:S02]  /*df40*/  SYNCS.PHASECHK.TRANS64.TRYWAIT P0, [R2+URZ+0x1d0], R3 ;  /* 0x0001d003020075a7 */ /* 0x00452400080011ff */
[----:B----4-:R-:W-:Y:S05]  /*df50*/  @!P0 NANOSLEEP.SYNCS 0x989680 ;  /* 0x009896800000895d */ /* 0x010fea0003900000 */
[----:B------:R-:W4:Y:S02]  /*df60*/  @!P0 SYNCS.PHASECHK.TRANS64 P0, [R2+URZ+0x1d0], R3 ;  /* 0x0001d003020085a7 */ /* 0x000f2400080010ff */
[----:B----4-:R-:W-:Y:S05]  /*df70*/  @!P0 BRA `(.L_x_25) ;  /* 0xfffffffc00f08947 */ /* 0x010fea000383ffff */
[----:B------:R-:W-:Y:S05]  /*df80*/  BRA `(.L_x_323) ;  /* 0xffffff3800807947 */ /* 0x000fea000383ffff */
.L_x_28:
[----:B------:R-:W-:-:S07]  /*df90*/  MOV R2, UR33 ;  /* 0x0000002100027c02 */ /* 0x000fce0008000f00 */
.L_x_324:
[----:B-1----:R1:W2:Y:S02]  /*dfa0*/  SYNCS.PHASECHK.TRANS64.TRYWAIT P0, [R2+URZ+0xa0], R4 ;  /* 0x0000a004020075a7 */ /* 0x0022a400080011ff */
[----:B--2---:R-:W-:Y:S05]  /*dfb0*/  @!P0 NANOSLEEP.SYNCS 0x989680 ;  /* 0x009896800000895d */ /* 0x004fea0003900000 */
[----:B------:R-:W2:Y:S02]  /*dfc0*/  @!P0 SYNCS.PHASECHK.TRANS64 P0, [R2+URZ+0xa0], R4 ;  /* 0x0000a004020085a7 */ /* 0x000ea400080010ff */
[----:B--2---:R-:W-:Y:S05]  /*dfd0*/  @!P0 BRA `(.L_x_324) ;  /* 0xfffffffc00f08947 */ /* 0x004fea000383ffff */
[----:B------:R-:W-:Y:S05]  /*dfe0*/  BRA `(.L_x_27) ;  /* 0xffffff3800e87947 */ /* 0x000fea000383ffff */
.L_x_35:
[----:B-1----:R-:W-:-:S07]  /*dff0*/  MOV R2, UR17 ;  /* 0x0000001100027c02 */ /* 0x002fce0008000f00 */
.L_x_325:
[----:B-1----:R1:W2:Y:S02]  /*e000*/  SYNCS.PHASECHK.TRANS64.TRYWAIT P0, [R2+URZ+0xa0], R4 ;  /* 0x0000a004020075a7 */ /* 0x0022a400080011ff */
[----:B--2---:R-:W-:Y:S05]  /*e010*/  @!P0 NANOSLEEP.SYNCS 0x989680 ;  /* 0x009896800000895d */ /* 0x004fea0003900000 */
[----:B------:R-:W2:Y:S02]  /*e020*/  @!P0 SYNCS.PHASECHK.TRANS64 P0, [R2+URZ+0xa0], R4 ;  /* 0x0000a004020085a7 */ /* 0x000ea400080010ff */
[----:B--2---:R-:W-:Y:S05]  /*e030*/  @!P0 BRA `(.L_x_325) ;  /* 0xfffffffc00f08947 */ /* 0x004fea000383ffff */
[----:B------:R-:W-:Y:S05]  /*e040*/  BRA `(.L_x_34) ;  /* 0xffffff3c00a87947 */ /* 0x000fea000383ffff */
.L_x_40:
[----:B-1----:R1:W2:Y:S02]  /*e050*/  SYNCS.PHASECHK.TRANS64.TRYWAIT P0, [R2+URZ+0x160], R3 ;  /* 0x00016003020075a7 */ /* 0x0022a400080011ff */
[----:B--2---:R-:W-:Y:S05]  /*e060*/  @!P0 NANOSLEEP.SYNCS 0x989680 ;  /* 0x009896800000895d */ /* 0x004fea0003900000 */
[----:B------:R-:W2:Y:S02]  /*e070*/  @!P0 SYNCS.PHASECHK.TRANS64 P0, [R2+URZ+0x160], R3 ;  /* 0x00016003020085a7 */ /* 0x000ea400080010ff */
[----:B--2---:R-:W-:Y:S05]  /*e080*/  @!P0 BRA `(.L_x_40) ;  /* 0xfffffffc00f08947 */ /* 0x004fea000383ffff */
[----:B------:R-:W-:Y:S05]  /*e090*/  BRA `(.L_x_326) ;  /* 0xffffff40004c7947 */ /* 0x000fea000383ffff */
.L_x_44:
[----:B---3--:R-:W-:-:S07]  /*e0a0*/  MOV R0, UR5 ;  /* 0x0000000500007c02 */ /* 0x008fce0008000f00 */
.L_x_327:
[----:B-1----:R1:W2:Y:S02]  /*e0b0*/  SYNCS.PHASECHK.TRANS64.TRYWAIT P0, [R0+URZ], R2 ;  /* 0x00000002000075a7 */ /* 0x0022a400080011ff */
[----:B--2---:R-:W-:Y:S05]  /*e0c0*/  @!P0 NANOSLEEP.SYNCS 0x989680 ;  /* 0x009896800000895d */ /* 0x004fea0003900000 */
[----:B------:R-:W2:Y:S02]  /*e0d0*/  @!P0 SYNCS.PHASECHK.TRANS64 P0, [R0+URZ], R2 ;  /* 0x00000002000085a7 */ /* 0x000ea400080010ff */
[----:B--2---:R-:W-:Y:S05]  /*e0e0*/  @!P0 BRA `(.L_x_327) ;  /* 0xfffffffc00f08947 */ /* 0x004fea000383ffff */
[----:B------:R-:W-:Y:S05]  /*e0f0*/  BRA `(.L_x_328) ;  /* 0xffffff4400bc7947 */ /* 0x000fea000383ffff */
.L_x_45:
[----:B---3--:R-:W-:-:S07]  /*e100*/  MOV R0, UR5 ;  /* 0x0000000500007c02 */ /* 0x008fce0008000f00 */
.L_x_329:
[----:B-1----:R1:W2:Y:S02]  /*e110*/  SYNCS.PHASECHK.TRANS64.TRYWAIT P0, [R0+URZ], R3 ;  /* 0x00000003000075a7 */ /* 0x0022a400080011ff */
[----:B--2---:R-:W-:Y:S05]  /*e120*/  @!P0 NANOSLEEP.SYNCS 0x989680 ;  /* 0x009896800000895d */ /* 0x004fea0003900000 */
[----:B------:R-:W2:Y:S02]  /*e130*/  @!P0 SYNCS.PHASECHK.TRANS64 P0, [R0+URZ], R3 ;  /* 0x00000003000085a7 */ /* 0x000ea400080010ff */
[----:B--2---:R-:W-:Y:S05]  /*e140*/  @!P0 BRA `(.L_x_329) ;  /* 0xfffffffc00f08947 */ /* 0x004fea000383ffff */
[----:B------:R-:W-:Y:S05]  /*e150*/  BRA `(.L_x_330) ;  /* 0xffffff4400c87947 */ /* 0x000fea000383ffff */
.L_x_46:
[----:B---3--:R-:W-:-:S07]  /*e160*/  MOV R0, UR5 ;  /* 0x0000000500007c02 */ /* 0x008fce0008000f00 */
.L_x_331:
[----:B-1----:R1:W2:Y:S02]  /*e170*/  SYNCS.PHASECHK.TRANS64.TRYWAIT P0, [R0+URZ], R3 ;  /* 0x00000003000075a7 */ /* 0x0022a400080011ff */
[----:B--2---:R-:W-:Y:S05]  /*e180*/  @!P0 NANOSLEEP.SYNCS 0x989680 ;  /* 0x009896800000895d */ /* 0x004fea0003900000 */
[----:B------:R-:W2:Y:S02]  /*e190*/  @!P0 SYNCS.PHASECHK.TRANS64 P0, [R0+URZ], R3 ;  /* 0x00000003000085a7 */ /* 0x000ea400080010ff */
[----:B--2---:R-:W-:Y:S05]  /*e1a0*/  @!P0 BRA `(.L_x_331) ;  /* 0xfffffffc00f08947 */ /* 0x004fea000383ffff */
[----:B------:R-:W-:Y:S05]  /*e1b0*/  BRA `(.L_x_332) ;  /* 0xffffff4400d47947 */ /* 0x000fea000383ffff */
.L_x_47:
[----:B---3--:R-:W-:-:S07]  /*e1c0*/  MOV R0, UR5 ;  /* 0x0000000500007c02 */ /* 0x008fce0008000f00 */
.L_x_333:
[----:B-1----:R1:W2:Y:S02]  /*e1d0*/  SYNCS.PHASECHK.TRANS64.TRYWAIT P0, [R0+URZ], R3 ;  /* 0x00000003000075a7 */ /* 0x0022a400080011ff */
[----:B--2---:R-:W-:Y:S05]  /*e1e0*/  @!P0 NANOSLEEP.SYNCS 0x989680 ;  /* 0x009896800000895d */ /* 0x004fea0003900000 */
[----:B------:R-:W2:Y:S02]  /*e1f0*/  @!P0 SYNCS.PHASECHK.TRANS64 P0, [R0+URZ], R3 ;  /* 0x00000003000085a7 */ /* 0x000ea400080010ff */
[----:B--2---:R-:W-:Y:S05]  /*e200*/  @!P0 BRA `(.L_x_333) ;  /* 0xfffffffc00f08947 */ /* 0x004fea000383ffff */
[----:B------:R-:W-:Y:S05]  /*e210*/  BRA `(.L_x_334) ;  /* 0xffffff4400e07947 */ /* 0x000fea000383ffff */
.L_x_48:
[----:B---3--:R-:W-:-:S07]  /*e220*/  MOV R0, UR5 ;  /* 0x0000000500007c02 */ /* 0x008fce0008000f00 */
.L_x_335:
[----:B-1----:R1:W2:Y:S02]  /*e230*/  SYNCS.PHASECHK.TRANS64.TRYWAIT P0, [R0+URZ], R3 ;  /* 0x00000003000075a7 */ /* 0x0022a400080011ff */
[----:B--2---:R-:W-:Y:S05]  /*e240*/  @!P0 NANOSLEEP.SYNCS 0x989680 ;  /* 0x009896800000895d */ /* 0x004fea0003900000 */
[----:B------:R-:W2:Y:S02]  /*e250*/  @!P0 SYNCS.PHASECHK.TRANS64 P0, [R0+URZ], R3 ;  /* 0x00000003000085a7 */ /* 0x000ea400080010ff */
[----:B--2---:R-:W-:Y:S05]  /*e260*/  @!P0 BRA `(.L_x_335) ;  /* 0xfffffffc00f08947 */ /* 0x004fea000383ffff */
[----:B------:R-:W-:Y:S05]  /*e270*/  BRA `(.L_x_336) ;  /* 0xffffff4400ec7947 */ /* 0x000fea000383ffff */
.L_x_49:
[----:B---3--:R-:W-:-:S07]  /*e280*/  MOV R0, UR5 ;  /* 0x0000000500007c02 */ /* 0x008fce0008000f00 */
.L_x_337:
[----:B-1----:R1:W2:Y:S02]  /*e290*/  SYNCS.PHASECHK.TRANS64.TRYWAIT P0, [R0+URZ], R3 ;  /* 0x00000003000075a7 */ /* 0x0022a400080011ff */
[----:B--2---:R-:W-:Y:S05]  /*e2a0*/  @!P0 NANOSLEEP.SYNCS 0x989680 ;  /* 0x009896800000895d */ /* 0x004fea0003900000 */
[----:B------:R-:W2:Y:S02]  /*e2b0*/  @!P0 SYNCS.PHASECHK.TRANS64 P0, [R0+URZ], R3 ;  /* 0x00000003000085a7 */ /* 0x000ea400080010ff */
[----:B--2---:R-:W-:Y:S05]  /*e2c0*/  @!P0 BRA `(.L_x_337) ;  /* 0xfffffffc00f08947 */ /* 0x004fea000383ffff */
[----:B------:R-:W-:Y:S05]  /*e2d0*/  BRA `(.L_x_338) ;  /* 0xffffff4400f87947 */ /* 0x000fea000383ffff */
.L_x_50:
[----:B---3--:R-:W-:-:S07]  /*e2e0*/  MOV R0, UR5 ;  /* 0x0000000500007c02 */ /* 0x008fce0008000f00 */
.L_x_339:
[----:B-1----:R1:W2:Y:S02]  /*e2f0*/  SYNCS.PHASECHK.TRANS64.TRYWAIT P0, [R0+URZ], R3 ;  /* 0x00000003000075a7 */ /* 0x0022a400080011ff */
[----:B--2---:R-:W-:Y:S05]  /*e300*/  @!P0 NANOSLEEP.SYNCS 0x989680 ;  /* 0x009896800000895d */ /* 0x004fea0003900000 */
[----:B------:R-:W2:Y:S02]  /*e310*/  @!P0 SYNCS.PHASECHK.TRANS64 P0, [R0+URZ], R3 ;  /* 0x00000003000085a7 */ /* 0x000ea400080010ff */
[----:B--2---:R-:W-:Y:S05]  /*e320*/  @!P0 BRA `(.L_x_339) ;  /* 0xfffffffc00f08947 */ /* 0x004fea000383ffff */
[----:B------:R-:W-:Y:S05]  /*e330*/  BRA `(.L_x_340) ;  /* 0xffffff4800047947 */ /* 0x000fea000383ffff */
.L_x_51:
[----:B---3--:R-:W-:-:S07]  /*e340*/  MOV R0, UR5 ;  /* 0x0000000500007c02 */ /* 0x008fce0008000f00 */
.L_x_341:
[----:B-1----:R1:W2:Y:S02]  /*e350*/  SYNCS.PHASECHK.TRANS64.TRYWAIT P0, [R0+URZ], R3 ;  /* 0x00000003000075a7 */ /* 0x0022a400080011ff */
[----:B--2---:R-:W-:Y:S05]  /*e360*/  @!P0 NANOSLEEP.SYNCS 0x989680 ;  /* 0x009896800000895d */ /* 0x004fea0003900000 */
[----:B------:R-:W2:Y:S02]  /*e370*/  @!P0 SYNCS.PHASECHK.TRANS64 P0, [R0+URZ], R3 ;  /* 0x00000003000085a7 */ /* 0x000ea400080010ff */
[----:B--2---:R-:W-:Y:S05]  /*e380*/  @!P0 BRA `(.L_x_341) ;  /* 0xfffffffc00f08947 */ /* 0x004fea000383ffff */
[----:B------:R-:W-:Y:S05]  /*e390*/  BRA `(.L_x_342) ;  /* 0xffffff4800107947 */ /* 0x000fea000383ffff */
.L_x_52:
[----:B---3--:R-:W-:-:S07]  /*e3a0*/  MOV R0, UR5 ;  /* 0x0000000500007c02 */ /* 0x008fce0008000f00 */
.L_x_343:
[----:B-1----:R1:W2:Y:S02]  /*e3b0*/  SYNCS.PHASECHK.TRANS64.TRYWAIT P0, [R0+URZ], R3 ;  /* 0x00000003000075a7 */ /* 0x0022a400080011ff */
[----:B--2---:R-:W-:Y:S05]  /*e3c0*/  @!P0 NANOSLEEP.SYNCS 0x989680 ;  /* 0x009896800000895d */ /* 0x004fea0003900000 */
[----:B------:R-:W2:Y:S02]  /*e3d0*/  @!P0 SYNCS.PHASECHK.TRANS64 P0, [R0+URZ], R3 ;  /* 0x00000003000085a7 */ /* 0x000ea400080010ff */
[----:B--2---:R-:W-:Y:S05]  /*e3e0*/  @!P0 BRA `(.L_x_343) ;  /* 0xfffffffc00f08947 */ /* 0x004fea000383ffff */
[----:B------:R-:W-:Y:S05]  /*e3f0*/  BRA `(.L_x_344) ;  /* 0xffffff48001c7947 */ /* 0x000fea000383ffff */
.L_x_53:
[----:B---3--:R-:W-:-:S07]  /*e400*/  MOV R0, UR5 ;  /* 0x0000000500007c02 */ /* 0x008fce0008000f00 */
.L_x_345:
[----:B-1----:R1:W2:Y:S02]  /*e410*/  SYNCS.PHASECHK.TRANS64.TRYWAIT P0, [R0+URZ], R3 ;  /* 0x00000003000075a7 */ /* 0x0022a400080011ff */
[----:B--2---:R-:W-:Y:S05]  /*e420*/  @!P0 NANOSLEEP.SYNCS 0x989680 ;  /* 0x009896800000895d */ /* 0x004fea0003900000 */
[----:B------:R-:W2:Y:S02]  /*e430*/  @!P0 SYNCS.PHASECHK.TRANS64 P0, [R0+URZ], R3 ;  /* 0x00000003000085a7 */ /* 0x000ea400080010ff */
[----:B--2---:R-:W-:Y:S05]  /*e440*/  @!P0 BRA `(.L_x_345) ;  /* 0xfffffffc00f08947 */ /* 0x004fea000383ffff */
[----:B------:R-:W-:Y:S05]  /*e450*/  BRA `(.L_x_346) ;  /* 0xffffff4800287947 */ /* 0x000fea000383ffff */
.L_x_54:
[----:B---3--:R-:W-:-:S07]  /*e460*/  MOV R0, UR5 ;  /* 0x0000000500007c02 */ /* 0x008fce0008000f00 */
.L_x_347:
[----:B-1----:R1:W2:Y:S02]  /*e470*/  SYNCS.PHASECHK.TRANS64.TRYWAIT P0, [R0+URZ], R3 ;  /* 0x00000003000075a7 */ /* 0x0022a400080011ff */
[----:B--2---:R-:W-:Y:S05]  /*e480*/  @!P0 NANOSLEEP.SYNCS 0x989680 ;  /* 0x009896800000895d */ /* 0x004fea0003900000 */
[----:B------:R-:W2:Y:S02]  /*e490*/  @!P0 SYNCS.PHASECHK.TRANS64 P0, [R0+URZ], R3 ;  /* 0x00000003000085a7 */ /* 0x000ea400080010ff */
[----:B--2---:R-:W-:Y:S05]  /*e4a0*/  @!P0 BRA `(.L_x_347) ;  /* 0xfffffffc00f08947 */ /* 0x004fea000383ffff */
[----:B------:R-:W-:Y:S05]  /*e4b0*/  BRA `(.L_x_348) ;  /* 0xffffff4800347947 */ /* 0x000fea000383ffff */
.L_x_55:
[----:B---3--:R-:W-:-:S07]  /*e4c0*/  MOV R0, UR5 ;  /* 0x0000000500007c02 */ /* 0x008fce0008000f00 */
.L_x_349:
[----:B-1----:R1:W2:Y:S02]  /*e4d0*/  SYNCS.PHASECHK.TRANS64.TRYWAIT P0, [R0+URZ], R3 ;  /* 0x00000003000075a7 */ /* 0x0022a400080011ff */
[----:B--2---:R-:W-:Y:S05]  /*e4e0*/  @!P0 NANOSLEEP.SYNCS 0x989680 ;  /* 0x009896800000895d */ /* 0x004fea0003900000 */
[----:B------:R-:W2:Y:S02]  /*e4f0*/  @!P0 SYNCS.PHASECHK.TRANS64 P0, [R0+URZ], R3 ;  /* 0x00000003000085a7 */ /* 0x000ea400080010ff */
[----:B--2---:R-:W-:Y:S05]  /*e500*/  @!P0 BRA `(.L_x_349) ;  /* 0xfffffffc00f08947 */ /* 0x004fea000383ffff */
[----:B------:R-:W-:Y:S05]  /*e510*/  BRA `(.L_x_350) ;  /* 0xffffff4800407947 */ /* 0x000fea000383ffff */
.L_x_56:
[----:B---3--:R-:W-:-:S07]  /*e520*/  MOV R0, UR5 ;  /* 0x0000000500007c02 */ /* 0x008fce0008000f00 */
.L_x_351:
[----:B-1----:R1:W2:Y:S02]  /*e530*/  SYNCS.PHASECHK.TRANS64.TRYWAIT P0, [R0+URZ], R3 ;  /* 0x00000003000075a7 */ /* 0x0022a400080011ff */
[----:B--2---:R-:W-:Y:S05]  /*e540*/  @!P0 NANOSLEEP.SYNCS 0x989680 ;  /* 0x009896800000895d */ /* 0x004fea0003900000 */
[----:B------:R-:W2:Y:S02]  /*e550*/  @!P0 SYNCS.PHASECHK.TRANS64 P0, [R0+URZ], R3 ;  /* 0x00000003000085a7 */ /* 0x000ea400080010ff */
[----:B--2---:R-:W-:Y:S05]  /*e560*/  @!P0 BRA `(.L_x_351) ;  /* 0xfffffffc00f08947 */ /* 0x004fea000383ffff */
[----:B------:R-:W-:Y:S05]  /*e570*/  BRA `(.L_x_352) ;  /* 0xffffff48004c7947 */ /* 0x000fea000383ffff */
.L_x_57:
[----:B---3--:R-:W-:-:S07]  /*e580*/  MOV R0, UR5 ;  /* 0x0000000500007c02 */ /* 0x008fce0008000f00 */
.L_x_353:
[----:B-1----:R1:W2:Y:S02]  /*e590*/  SYNCS.PHASECHK.TRANS64.TRYWAIT P0, [R0+URZ], R3 ;  /* 0x00000003000075a7 */ /* 0x0022a400080011ff */
[----:B--2---:R-:W-:Y:S05]  /*e5a0*/  @!P0 NANOSLEEP.SYNCS 0x989680 ;  /* 0x009896800000895d */ /* 0x004fea0003900000 */
[----:B------:R-:W2:Y:S02]  /*e5b0*/  @!P0 SYNCS.PHASECHK.TRANS64 P0, [R0+URZ], R3 ;  /* 0x00000003000085a7 */ /* 0x000ea400080010ff */
[----:B--2---:R-:W-:Y:S05]  /*e5c0*/  @!P0 BRA `(.L_x_353) ;  /* 0xfffffffc00f08947 */ /* 0x004fea000383ffff */
[----:B------:R-:W-:Y:S05]  /*e5d0*/  BRA `(.L_x_354) ;  /* 0xffffff4800587947 */ /* 0x000fea000383ffff */
.L_x_58:
[----:B---3--:R-:W-:-:S07]  /*e5e0*/  MOV R0, UR5 ;  /* 0x0000000500007c02 */ /* 0x008fce0008000f00 */
.L_x_355:
[----:B-1----:R1:W2:Y:S02]  /*e5f0*/  SYNCS.PHASECHK.TRANS64.TRYWAIT P0, [R0+URZ], R3 ;  /* 0x00000003000075a7 */ /* 0x0022a400080011ff */
[----:B--2---:R-:W-:Y:S05]  /*e600*/  @!P0 NANOSLEEP.SYNCS 0x989680 ;  /* 0x009896800000895d */ /* 0x004fea0003900000 */
[----:B------:R-:W2:Y:S02]  /*e610*/  @!P0 SYNCS.PHASECHK.TRANS64 P0, [R0+URZ], R3 ;  /* 0x00000003000085a7 */ /* 0x000ea400080010ff */
[----:B--2---:R-:W-:Y:S05]  /*e620*/  @!P0 BRA `(.L_x_355) ;  /* 0xfffffffc00f08947 */ /* 0x004fea000383ffff */
[----:B------:R-:W-:Y:S05]  /*e630*/  BRA `(.L_x_356) ;  /* 0xffffff4800647947 */ /* 0x000fea000383ffff */
.L_x_59:
[----:B---3--:R-:W-:-:S07]  /*e640*/  MOV R0, UR5 ;  /* 0x0000000500007c02 */ /* 0x008fce0008000f00 */
.L_x_357:
[----:B-1----:R1:W2:Y:S02]  /*e650*/  SYNCS.PHASECHK.TRANS64.TRYWAIT P0, [R0+URZ], R3 ;  /* 0x00000003000075a7 */ /* 0x0022a400080011ff */
[----:B--2---:R-:W-:Y:S05]  /*e660*/  @!P0 NANOSLEEP.SYNCS 0x989680 ;  /* 0x009896800000895d */ /* 0x004fea0003900000 */
[----:B------:R-:W2:Y:S02]  /*e670*/  @!P0 SYNCS.PHASECHK.TRANS64 P0, [R0+URZ], R3 ;  /* 0x00000003000085a7 */ /* 0x000ea400080010ff */
[----:B--2---:R-:W-:Y:S05]  /*e680*/  @!P0 BRA `(.L_x_357) ;  /* 0xfffffffc00f08947 */ /* 0x004fea000383ffff */
[----:B------:R-:W-:Y:S05]  /*e690*/  BRA `(.L_x_358) ;  /* 0xffffff4800707947 */ /* 0x000fea000383ffff */
.L_x_60:
[----:B---3--:R-:W-:-:S07]  /*e6a0*/  MOV R0, UR5 ;  /* 0x0000000500007c02 */ /* 0x008fce0008000f00 */
.L_x_359:
[----:B-1----:R1:W2:Y:S02]  /*e6b0*/  SYNCS.PHASECHK.TRANS64.TRYWAIT P0, [R0+URZ], R3 ;  /* 0x00000003000075a7 */ /* 0x0022a400080011ff */
[----:B--2---:R-:W-:Y:S05]  /*e6c0*/  @!P0 NANOSLEEP.SYNCS 0x989680 ;  /* 0x009896800000895d */ /* 0x004fea0003900000 */
[----:B------:R-:W2:Y:S02]  /*e6d0*/  @!P0 SYNCS.PHASECHK.TRANS64 P0, [R0+URZ], R3 ;  /* 0x00000003000085a7 */ /* 0x000ea400080010ff */
[----:B--2---:R-:W-:Y:S05]  /*e6e0*/  @!P0 BRA `(.L_x_359) ;  /* 0xfffffffc00f08947 */ /* 0x004fea000383ffff */
[----:B------:R-:W-:Y:S05]  /*e6f0*/  BRA `(.L_x_360) ;  /* 0xffffff48007c7947 */ /* 0x000fea000383ffff */
.L_x_61:
[----:B---3--:R-:W-:-:S07]  /*e700*/  MOV R0, UR5 ;  /* 0x0000000500007c02 */ /* 0x008fce0008000f00 */
.L_x_361:
[----:B-1----:R1:W2:Y:S02]  /*e710*/  SYNCS.PHASECHK.TRANS64.TRYWAIT P0, [R0+URZ], R3 ;  /* 0x00000003000075a7 */ /* 0x0022a400080011ff */
[----:B--2---:R-:W-:Y:S05]  /*e720*/  @!P0 NANOSLEEP.SYNCS 0x989680 ;  /* 0x009896800000895d */ /* 0x004fea0003900000 */
[----:B------:R-:W2:Y:S02]  /*e730*/  @!P0 SYNCS.PHASECHK.TRANS64 P0, [R0+URZ], R3 ;  /* 0x00000003000085a7 */ /* 0x000ea400080010ff */
[----:B--2---:R-:W-:Y:S05]  /*e740*/  @!P0 BRA `(.L_x_361) ;  /* 0xfffffffc00f08947 */ /* 0x004fea000383ffff */
[----:B------:R-:W-:Y:S05]  /*e750*/  BRA `(.L_x_362) ;  /* 0xffffff4800887947 */ /* 0x000fea000383ffff */
.L_x_62:
[----:B---3--:R-:W-:-:S07]  /*e760*/  MOV R0, UR5 ;  /* 0x0000000500007c02 */ /* 0x008fce0008000f00 */
.L_x_363:
[----:B-1----:R1:W2:Y:S02]  /*e770*/  SYNCS.PHASECHK.TRANS64.TRYWAIT P0, [R0+URZ], R3 ;  /* 0x00000003000075a7 */ /* 0x0022a400080011ff */
[----:B--2---:R-:W-:Y:S05]  /*e780*/  @!P0 NANOSLEEP.SYNCS 0x989680 ;  /* 0x009896800000895d */ /* 0x004fea0003900000 */
[----:B------:R-:W2:Y:S02]  /*e790*/  @!P0 SYNCS.PHASECHK.TRANS64 P0, [R0+URZ], R3 ;  /* 0x00000003000085a7 */ /* 0x000ea400080010ff */
[----:B--2---:R-:W-:Y:S05]  /*e7a0*/  @!P0 BRA `(.L_x_363) ;  /* 0xfffffffc00f08947 */ /* 0x004fea000383ffff */
[----:B------:R-:W-:Y:S05]  /*e7b0*/  BRA `(.L_x_364) ;  /* 0xffffff4800947947 */ /* 0x000fea000383ffff */
.L_x_65:
[----:B-1----:R1:W2:Y:S02]  /*e7c0*/  SYNCS.PHASECHK.TRANS64.TRYWAIT P0, [R0+URZ+0x1c0], R4 ;  /* 0x0001c004000075a7 */ /* 0x0022a400080011ff */
[----:B--2---:R-:W-:Y:S05]  /*e7d0*/  @!P0 NANOSLEEP.SYNCS 0x989680 ;  /* 0x009896800000895d */ /* 0x004fea0003900000 */
[----:B------:R-:W2:Y:S02]  /*e7e0*/  @!P0 SYNCS.PHASECHK.TRANS64 P0, [R0+URZ+0x1c0], R4 ;  /* 0x0001c004000085a7 */ /* 0x000ea400080010ff */
[----:B--2---:R-:W-:Y:S05]  /*e7f0*/  @!P0 BRA `(.L_x_65) ;  /* 0xfffffffc00f08947 */ /* 0x004fea000383ffff */
[----:B------:R-:W-:Y:S05]  /*e800*/  BRA `(.L_x_365) ;  /* 0xffffff4800f47947 */ /* 0x000fea000383ffff */
.L_x_66:
[----:B------:R-:W-:-:S07]  /*e810*/  MOV R0, UR5 ;  /* 0x0000000500007c02 */ /* 0x000fce0008000f00 */
.L_x_366:
[----:B-1----:R1:W2:Y:S02]  /*e820*/  SYNCS.PHASECHK.TRANS64.TRYWAIT P0, [R0+URZ+0x170], R5 ;  /* 0x00017005000075a7 */ /* 0x0022a400080011ff */
[----:B--2---:R-:W-:Y:S05]  /*e830*/  @!P0 NANOSLEEP.SYNCS 0x989680 ;  /* 0x009896800000895d */ /* 0x004fea0003900000 */
[----:B------:R-:W2:Y:S02]  /*e840*/  @!P0 SYNCS.PHASECHK.TRANS64 P0, [R0+URZ+0x170], R5 ;  /* 0x00017005000085a7 */ /* 0x000ea400080010ff */
[----:B--2---:R-:W-:Y:S05]  /*e850*/  @!P0 BRA `(.L_x_366) ;  /* 0xfffffffc00f08947 */ /* 0x004fea000383ffff */
[----:B------:R-:W-:Y:S05]  /*e860*/  BRA `(.L_x_367) ;  /* 0xffffff4c00047947 */ /* 0x000fea000383ffff */
.L_x_67:
[----:B-1----:R1:W2:Y:S02]  /*e870*/  SYNCS.PHASECHK.TRANS64.TRYWAIT P1, [R0+URZ+0x160], R4 ;  /* 0x00016004000075a7 */ /* 0x0022a400080211ff */
[----:B--2---:R-:W-:Y:S05]  /*e880*/  @!P1 NANOSLEEP.SYNCS 0x989680 ;  /* 0x009896800000995d */ /* 0x004fea0003900000 */
[----:B------:R-:W2:Y:S02]  /*e890*/  @!P1 SYNCS.PHASECHK.TRANS64 P1, [R0+URZ+0x160], R4 ;  /* 0x00016004000095a7 */ /* 0x000ea400080210ff */
[----:B--2---:R-:W-:Y:S05]  /*e8a0*/  @!P1 BRA `(.L_x_67) ;  /* 0xfffffffc00f09947 */ /* 0x004fea000383ffff */
[----:B------:R-:W-:Y:S05]  /*e8b0*/  BRA `(.L_x_368) ;  /* 0xffffff4c00347947 */ /* 0x000fea000383ffff */
.L_x_70:
[----:B------:R-:W-:-:S07]  /*e8c0*/  MOV R0, UR5 ;  /* 0x0000000500007c02 */ /* 0x000fce0008000f00 */
.L_x_369:
[----:B-1----:R1:W2:Y:S02]  /*e8d0*/  SYNCS.PHASECHK.TRANS64.TRYWAIT P0, [R0+URZ+0x170], R2 ;  /* 0x00017002000075a7 */ /* 0x0022a400080011ff */
[----:B--2---:R-:W-:Y:S05]  /*e8e0*/  @!P0 NANOSLEEP.SYNCS 0x989680 ;  /* 0x009896800000895d */ /* 0x004fea0003900000 */
[----:B------:R-:W2:Y:S02]  /*e8f0*/  @!P0 SYNCS.PHASECHK.TRANS64 P0, [R0+URZ+0x170], R2 ;  /* 0x00017002000085a7 */ /* 0x000ea400080010ff */
[----:B--2---:R-:W-:Y:S05]  /*e900*/  @!P0 BRA `(.L_x_369) ;  /* 0xfffffffc00f08947 */ /* 0x004fea000383ffff */
[----:B------:R-:W-:Y:S05]  /*e910*/  BRA `(.L_x_69) ;  /* 0xffffff4c00887947 */ /* 0x000fea000383ffff */
.L_x_79:
[----:B-1----:R-:W-:-:S04]  /*e920*/  MOV R4, UR6 ;  /* 0x0000000600047c02 */ /* 0x002fc80008000f00 */
[----:B------:R1:W2:Y:S03]  /*e930*/  SYNCS.PHASECHK.TRANS64.TRYWAIT P0, [R4+URZ+0x8], R5 ;  /* 0x00000805040075a7 */ /* 0x0002a600080011ff */
[----:B--2---:R-:W-:Y:S05]  /*e940*/  @!P0 NANOSLEEP.SYNCS 0x989680 ;  /* 0x009896800000895d */ /* 0x004fea0003900000 */
[----:B------:R-:W2:Y:S02]  /*e950*/  @!P0 SYNCS.PHASECHK.TRANS64 P0, [R4+URZ+0x8], R5 ;  /* 0x00000805040085a7 */ /* 0x000ea400080010ff */
[----:B--2---:R-:W-:Y:S05]  /*e960*/  @!P0 BRA `(.L_x_79) ;  /* 0xfffffffc00ec8947 */ /* 0x004fea000383ffff */
[----:B------:R-:W-:Y:S05]  /*e970*/  BRA `(.L_x_78) ;  /* 0xffffff50003c7947 */ /* 0x000fea000383ffff */
.L_x_81:
[----:B------:R-:W-:Y:S01]  /*e980*/  BSSY B0, `(.L_x_370) ;  /* 0x0000006000007945 */ /* 0x000fe20003800000 */
[----:B------:R-:W-:-:S07]  /*e990*/  MOV R15, 0xffffffff ;  /* 0xffffffff000f7802 */ /* 0x000fce0000000f00 */
[----:B-1---5:R-:W-:Y:S05]  /*e9a0*/  WARPSYNC.COLLECTIVE R15, `(.L_x_371) ;  /* 0x000000000f0c7348 */ /* 0x022fea0003c00000 */
[----:B------:R-:W-:Y:S02]  /*e9b0*/  ELECT P6, UR79, PT ;  /* 0x00000000004f782f */ /* 0x000fe400038c0000 */
[----:B------:R-:W-:Y:S01]  /*e9c0*/  MOV R14, UR79 ;  /* 0x0000004f000e7c02 */ /* 0x000fe20008000f00 */
[----:B-1---5:R-:W-:Y:S10]  /*e9d0*/  ENDCOLLECTIVE ;  /* 0x000000000000791b */ /* 0x022ff40003800000 */
.L_x_371:
[----:B------:R-:W-:Y:S05]  /*e9e0*/  BSYNC B0 ;  /* 0x0000000000007941 */ /* 0x000fea0003800000 */
.L_x_370:
[----:B------:R-:W-:Y:S05]  /*e9f0*/  BRA `(.L_x_372) ;  /* 0xffffff50006c7947 */ /* 0x000fea000383ffff */
.L_x_83:
[----:B-1----:R-:W-:-:S04]  /*ea00*/  MOV R2, UR6 ;  /* 0x0000000600027c02 */ /* 0x002fc80008000f00 */
[----:B------:R1:W2:Y:S03]  /*ea10*/  SYNCS.PHASECHK.TRANS64.TRYWAIT P0, [R2+URZ+0x8], R3 ;  /* 0x00000803020075a7 */ /* 0x0002a600080011ff */
[----:B--2---:R-:W-:Y:S05]  /*ea20*/  @!P0 NANOSLEEP.SYNCS 0x989680 ;  /* 0x009896800000895d */ /* 0x004fea0003900000 */
[----:B------:R-:W2:Y:S02]  /*ea30*/  @!P0 SYNCS.PHASECHK.TRANS64 P0, [R2+URZ+0x8], R3 ;  /* 0x00000803020085a7 */ /* 0x000ea400080010ff */
[----:B--2---:R-:W-:Y:S05]  /*ea40*/  @!P0 BRA `(.L_x_83) ;  /* 0xfffffffc00ec8947 */ /* 0x004fea000383ffff */
[----:B------:R-:W-:Y:S05]  /*ea50*/  BRA `(.L_x_82) ;  /* 0xffffff5000707947 */ /* 0x000fea000383ffff */
.L_x_84:
[----:B-1----:R1:W2:Y:S02]  /*ea60*/  SYNCS.PHASECHK.TRANS64.TRYWAIT P0, [R0+URZ+0x160], R4 ;  /* 0x00016004000075a7 */ /* 0x0022a400080011ff */
[----:B--2---:R-:W-:Y:S05]  /*ea70*/  @!P0 NANOSLEEP.SYNCS 0x989680 ;  /* 0x009896800000895d */ /* 0x004fea0003900000 */
[----:B------:R-:W2:Y:S02]  /*ea80*/  @!P0 SYNCS.PHASECHK.TRANS64 P0, [R0+URZ+0x160], R4 ;  /* 0x00016004000085a7 */ /* 0x000ea400080010ff */
[----:B--2---:R-:W-:Y:S05]  /*ea90*/  @!P0 BRA `(.L_x_84) ;  /* 0xfffffffc00f08947 */ /* 0x004fea000383ffff */
[----:B------:R-:W-:Y:S05]  /*eaa0*/  BRA `(.L_x_373) ;  /* 0xffffff54004c7947 */ /* 0x000fea000383ffff */
.L_x_86:
[----:B------:R-:W-:-:S07]  /*eab0*/  MOV R0, UR10 ;  /* 0x0000000a00007c02 */ /* 0x000fce0008000f00 */
.L_x_374:
[----:B-1----:R1:W2:Y:S02]  /*eac0*/  SYNCS.PHASECHK.TRANS64.TRYWAIT P0, [R0+URZ+0x1a0], R4 ;  /* 0x0001a004000075a7 */ /* 0x0022a400080011ff */
[----:B--2---:R-:W-:Y:S05]  /*ead0*/  @!P0 NANOSLEEP.SYNCS 0x989680 ;  /* 0x009896800000895d */ /* 0x004fea0003900000 */
[----:B------:R-:W2:Y:S02]  /*eae0*/  @!P0 SYNCS.PHASECHK.TRANS64 P0, [R0+URZ+0x1a0], R4 ;  /* 0x0001a004000085a7 */ /* 0x000ea400080010ff */
[----:B--2---:R-:W-:Y:S05]  /*eaf0*/  @!P0 BRA `(.L_x_374) ;  /* 0xfffffffc00f08947 */ /* 0x004fea000383ffff */
[----:B------:R-:W-:Y:S05]  /*eb00*/  BRA `(.L_x_375) ;  /* 0xffffff5400987947 */ /* 0x000fea000383ffff */
.L_x_89:
[----:B------:R-:W-:Y:S07]  /*eb10*/  MOV R0, UR9 ;  /* 0x0000000900007c02 */ /* 0x000fee0008000f00 */
.L_x_376:
[----:B-1----:R1:W2:Y:S02]  /*eb20*/  SYNCS.PHASECHK.TRANS64.TRYWAIT P0, [R0+URZ], R4 ;  /* 0x00000004000075a7 */ /* 0x0022a400080011ff */
[----:B--2---:R-:W-:Y:S05]  /*eb30*/  @!P0 NANOSLEEP.SYNCS 0x989680 ;  /* 0x009896800000895d */ /* 0x004fea0003900000 */
[----:B------:R-:W2:Y:S02]  /*eb40*/  @!P0 SYNCS.PHASECHK.TRANS64 P0, [R0+URZ], R4 ;  /* 0x00000004000085a7 */ /* 0x000ea400080010ff */
[----:B--2---:R-:W-:Y:S05]  /*eb50*/  @!P0 BRA `(.L_x_376) ;  /* 0xfffffffc00f08947 */ /* 0x004fea000383ffff */
[----:B------:R-:W-:Y:S05]  /*eb60*/  BRA `(.L_x_88) ;  /* 0xffffff5400ac7947 */ /* 0x000fea000383ffff */
.L_x_93:
[----:B-1----:R-:W-:-:S07]  /*eb70*/  MOV R0, UR7 ;  /* 0x0000000700007c02 */ /* 0x002fce0008000f00 */
.L_x_377:
[----:B-1----:R1:W2:Y:S02]  /*eb80*/  SYNCS.PHASECHK.TRANS64.TRYWAIT P0, [R0+URZ], R2 ;  /* 0x00000002000075a7 */ /* 0x0022a400080011ff */
[----:B--2---:R-:W-:Y:S05]  /*eb90*/  @!P0 NANOSLEEP.SYNCS 0x989680 ;  /* 0x009896800000895d */ /* 0x004fea0003900000 */
[----:B------:R-:W2:Y:S02]  /*eba0*/  @!P0 SYNCS.PHASECHK.TRANS64 P0, [R0+URZ], R2 ;  /* 0x00000002000085a7 */ /* 0x000ea400080010ff */
[----:B--2---:R-:W-:Y:S05]  /*ebb0*/  @!P0 BRA `(.L_x_377) ;  /* 0xfffffffc00f08947 */ /* 0x004fea000383ffff */
[----:B------:R-:W-:Y:S05]  /*ebc0*/  BRA `(.L_x_378) ;  /* 0xffffff5800787947 */ /* 0x000fea000383ffff */
.L_x_94:
[----:B------:R-:W-:-:S07]  /*ebd0*/  MOV R0, UR7 ;  /* 0x0000000700007c02 */ /* 0x000fce0008000f00 */
.L_x_379:
[----:B-1----:R1:W2:Y:S02]  /*ebe0*/  SYNCS.PHASECHK.TRANS64.TRYWAIT P0, [R0+URZ], R3 ;  /* 0x00000003000075a7 */ /* 0x0022a400080011ff */
[----:B--2---:R-:W-:Y:S05]  /*ebf0*/  @!P0 NANOSLEEP.SYNCS 0x989680 ;  /* 0x009896800000895d */ /* 0x004fea0003900000 */
[----:B------:R-:W2:Y:S02]  /*ec00*/  @!P0 SYNCS.PHASECHK.TRANS64 P0, [R0+URZ], R3 ;  /* 0x00000003000085a7 */ /* 0x000ea400080010ff */
[----:B--2---:R-:W-:Y:S05]  /*ec10*/  @!P0 BRA `(.L_x_379) ;  /* 0xfffffffc00f08947 */ /* 0x004fea000383ffff */
[----:B------:R-:W-:Y:S05]  /*ec20*/  BRA `(.L_x_380) ;  /* 0xffffff5800847947 */ /* 0x000fea000383ffff */
.L_x_95:
[----:B------:R-:W-:-:S07]  /*ec30*/  MOV R0, UR7 ;  /* 0x0000000700007c02 */ /* 0x000fce0008000f00 */
.L_x_381:
[----:B-1----:R1:W2:Y:S02]  /*ec40*/  SYNCS.PHASECHK.TRANS64.TRYWAIT P0, [R0+URZ], R3 ;  /* 0x00000003000075a7 */ /* 0x0022a400080011ff */
[----:B--2---:R-:W-:Y:S05]  /*ec50*/  @!P0 NANOSLEEP.SYNCS 0x989680 ;  /* 0x009896800000895d */ /* 0x004fea0003900000 */
[----:B------:R-:W2:Y:S02]  /*ec60*/  @!P0 SYNCS.PHASECHK.TRANS64 P0, [R0+URZ], R3 ;  /* 0x00000003000085a7 */ /* 0x000ea400080010ff */
[----:B--2---:R-:W-:Y:S05]  /*ec70*/  @!P0 BRA `(.L_x_381) ;  /* 0xfffffffc00f08947 */ /* 0x004fea000383ffff */
[----:B------:R-:W-:Y:S05]  /*ec80*/  BRA `(.L_x_382) ;  /* 0xffffff5800907947 */ /* 0x000fea000383ffff */
.L_x_98:
[----:B------:R-:W-:-:S07]  /*ec90*/  MOV R0, UR8 ;  /* 0x0000000800007c02 */ /* 0x000fce0008000f00 */
.L_x_383:
[----:B-1----:R1:W2:Y:S02]  /*eca0*/  SYNCS.PHASECHK.TRANS64.TRYWAIT P1, [R0+URZ+0x1e0], R2 ;  /* 0x0001e002000075a7 */ /* 0x0022a400080211ff */
[----:B--2---:R-:W-:Y:S05]  /*ecb0*/  @!P1 NANOSLEEP.SYNCS 0x989680 ;  /* 0x009896800000995d */ /* 0x004fea0003900000 */
[----:B------:R-:W2:Y:S02]  /*ecc0*/  @!P1 SYNCS.PHASECHK.TRANS64 P1, [R0+URZ+0x1e0], R2 ;  /* 0x0001e002000095a7 */ /* 0x000ea400080210ff */
[----:B--2---:R-:W-:Y:S05]  /*ecd0*/  @!P1 BRA `(.L_x_383) ;  /* 0xfffffffc00f09947 */ /* 0x004fea000383ffff */
[----:B------:R-:W-:Y:S05]  /*ece0*/  BRA `(.L_x_384) ;  /* 0xffffff5800dc7947 */ /* 0x000fea000383ffff */
.L_x_103:
[----:B--2---:R2:W4:Y:S02]  /*ecf0*/  SYNCS.PHASECHK.TRANS64.TRYWAIT P0, [R0+URZ+0x160], R2 ;  /* 0x00016002000075a7 */ /* 0x00452400080011ff */
[----:B----4-:R-:W-:Y:S05]  /*ed00*/  @!P0 NANOSLEEP.SYNCS 0x989680 ;  /* 0x009896800000895d */ /* 0x010fea0003900000 */
[----:B------:R-:W4:Y:S02]  /*ed10*/  @!P0 SYNCS.PHASECHK.TRANS64 P0, [R0+URZ+0x160], R2 ;  /* 0x00016002000085a7 */ /* 0x000f2400080010ff */
[----:B----4-:R-:W-:Y:S05]  /*ed20*/  @!P0 BRA `(.L_x_103) ;  /* 0xfffffffc00f08947 */ /* 0x010fea000383ffff */
[----:B------:R-:W-:Y:S05]  /*ed30*/  BRA `(.L_x_385) ;  /* 0xffffff5c00e07947 */ /* 0x000fea000383ffff */
.L_x_106:
[----:B------:R-:W-:Y:S07]  /*ed40*/  MOV R0, UR6 ;  /* 0x0000000600007c02 */ /* 0x000fee0008000f00 */
.L_x_386:
[----:B--2---:R2:W4:Y:S02]  /*ed50*/  SYNCS.PHASECHK.TRANS64.TRYWAIT P0, [R0+URZ+0x158], R2 ;  /* 0x00015802000075a7 */ /* 0x00452400080011ff */
[----:B----4-:R-:W-:Y:S05]  /*ed60*/  @!P0 NANOSLEEP.SYNCS 0x989680 ;  /* 0x009896800000895d */ /* 0x010fea0003900000 */
[----:B------:R-:W4:Y:S02]  /*ed70*/  @!P0 SYNCS.PHASECHK.TRANS64 P0, [R0+URZ+0x158], R2 ;  /* 0x00015802000085a7 */ /* 0x000f2400080010ff */
[----:B----4-:R-:W-:Y:S05]  /*ed80*/  @!P0 BRA `(.L_x_386) ;  /* 0xfffffffc00f08947 */ /* 0x010fea000383ffff */
[----:B------:R-:W-:Y:S05]  /*ed90*/  BRA `(.L_x_105) ;  /* 0xffffff6000cc7947 */ /* 0x000fea000383ffff */
.L_x_109:
[----:B------:R-:W-:Y:S07]  /*eda0*/  MOV R0, UR6 ;  /* 0x0000000600007c02 */ /* 0x000fee0008000f00 */
.L_x_387:
[----:B-1----:R1:W2:Y:S02]  /*edb0*/  SYNCS.PHASECHK.TRANS64.TRYWAIT P2, [R0+URZ+0x148], R24 ;  /* 0x00014818000075a7 */ /* 0x0022a400080411ff */
[----:B--2---:R-:W-:Y:S05]  /*edc0*/  @!P2 NANOSLEEP.SYNCS 0x989680 ;  /* 0x009896800000a95d */ /* 0x004fea0003900000 */
[----:B------:R-:W2:Y:S02]  /*edd0*/  @!P2 SYNCS.PHASECHK.TRANS64 P2, [R0+URZ+0x148], R24 ;  /* 0x000148180000a5a7 */ /* 0x000ea400080410ff */
[----:B--2---:R-:W-:Y:S05]  /*ede0*/  @!P2 BRA `(.L_x_387) ;  /* 0xfffffffc00f0a947 */ /* 0x004fea000383ffff */
[----:B------:R-:W-:Y:S05]  /*edf0*/  BRA `(.L_x_388) ;  /* 0xffffff6400607947 */ /* 0x000fea000383ffff */
.L_x_112:
[----:B--2---:R2:W3:Y:S02]  /*ee00*/  SYNCS.PHASECHK.TRANS64.TRYWAIT P0, [R0+URZ+0x160], R2 ;  /* 0x00016002000075a7 */ /* 0x0044e400080011ff */
[----:B---3--:R-:W-:Y:S05]  /*ee10*/  @!P0 NANOSLEEP.SYNCS 0x989680 ;  /* 0x009896800000895d */ /* 0x008fea0003900000 */
[----:B------:R-:W3:Y:S02]  /*ee20*/  @!P0 SYNCS.PHASECHK.TRANS64 P0, [R0+URZ+0x160], R2 ;  /* 0x00016002000085a7 */ /* 0x000ee400080010ff */
[----:B---3--:R-:W-:Y:S05]  /*ee30*/  @!P0 BRA `(.L_x_112) ;  /* 0xfffffffc00f08947 */ /* 0x008fea000383ffff */
[----:B------:R-:W-:Y:S05]  /*ee40*/  BRA `(.L_x_389) ;  /* 0xffffff6800b07947 */ /* 0x000fea000383ffff */
.L_x_124:
[----:B-1----:R-:W-:Y:S04]  /*ee50*/  MOV R0, UR43 ;  /* 0x0000002b00007c02 */ /* 0x002fe80008000f00 */
[----:B------:R1:W2:Y:S03]  /*ee60*/  SYNCS.PHASECHK.TRANS64.TRYWAIT P1, [R0+URZ+0x140], R3 ;  /* 0x00014003000075a7 */ /* 0x0002a600080211ff */
[----:B--2---:R-:W-:Y:S05]  /*ee70*/  @!P1 NANOSLEEP.SYNCS 0x989680 ;  /* 0x009896800000995d */ /* 0x004fea0003900000 */
[----:B------:R-:W2:Y:S02]  /*ee80*/  @!P1 SYNCS.PHASECHK.TRANS64 P1, [R0+URZ+0x140], R3 ;  /* 0x00014003000095a7 */ /* 0x000ea400080210ff */
[----:B--2---:R-:W-:Y:S05]  /*ee90*/  @!P1 BRA `(.L_x_124) ;  /* 0xfffffffc00ec9947 */ /* 0x004fea000383ffff */
[----:B------:R-:W-:Y:S05]  /*eea0*/  BRA `(.L_x_123) ;  /* 0xffffff7400bc7947 */ /* 0x000fea000383ffff */
.L_x_126:
[----:B-1----:R1:W2:Y:S02]  /*eeb0*/  SYNCS.PHASECHK.TRANS64.TRYWAIT P1, [R219+URZ+0x180], R4 ;  /* 0x00018004db0075a7 */ /* 0x0022a400080211ff */
[----:B--2---:R-:W-:Y:S05]  /*eec0*/  @!P1 NANOSLEEP.SYNCS 0x989680 ;  /* 0x009896800000995d */ /* 0x004fea0003900000 */
[----:B------:R-:W2:Y:S02]  /*eed0*/  @!P1 SYNCS.PHASECHK.TRANS64 P1, [R219+URZ+0x180], R4 ;  /* 0x00018004db0095a7 */ /* 0x000ea400080210ff */
[----:B--2---:R-:W-:Y:S05]  /*eee0*/  @!P1 BRA `(.L_x_126) ;  /* 0xfffffffc00f09947 */ /* 0x004fea000383ffff */
[----:B------:R-:W-:Y:S05]  /*eef0*/  BRA `(.L_x_125) ;  /* 0xffffff7800007947 */ /* 0x000fea000383ffff */
        .weak           $__internal_0_$__cuda_sm10x_tcgen05_guardrail_trap_col_being_dealloced_not_returned_by_alloc
        .type           $__internal_0_$__cuda_sm10x_tcgen05_guardrail_trap_col_being_dealloced_not_returned_by_alloc,@function
        .size           $__internal_0_$__cuda_sm10x_tcgen05_guardrail_trap_col_being_dealloced_not_returned_by_alloc,($__internal_1_$__cuda_sm10x_tcgen05_guardrail_trap_phase_invalid_during_alloc - $__internal_0_$__cuda_sm10x_tcgen05_guardrail_trap_col_being_dealloced_not_returned_by_alloc)
$__internal_0_$__cuda_sm10x_tcgen05_guardrail_trap_col_being_dealloced_not_returned_by_alloc:
[----:B------:R-:W-:Y:S05]  /*ef00*/  BPT.TRAP 0x1 ;  /* 0x000000040000795c */ /* 0x000fea0000300000 */
[----:B------:R-:W-:-:S04]  /*ef10*/  HFMA2 R3, -RZ, RZ, 0, 0 ;  /* 0x00000000ff037431 */ /* 0x000fc800000001ff */
[----:B------:R-:W-:Y:S05]  /*ef20*/  RET.REL.NODEC R2 `(_ZN7cutlass13device_kernelINS_4gemm6kernel13GemmUniversalIN4cute5tupleIJiiiiEEENS1_10collective13CollectiveMmaINS1_35MainloopSm100TmaUmmaWarpSpecializedILi20ELi2ELi4ENS5_IJNS4_1CILi2EEENSA_ILi1EEESC_EEEEENS5_IJNSA_ILi256EEENSA_ILi64EEESG_EEENS_12float_e4m3_tENS5_IJlSC_lEEESI_SJ_NS4_8TiledMMAINS4_8MMA_AtomIJNS4_10MMA_TraitsINS4_25SM100_MMA_F8F6F4_2x1SM_SSEJSI_SI_fSF_SG_NS4_17integral_constantINS4_4UMMA5MajorELSQ_0EEESR_NSO_INSP_7ScaleInELSS_0EEEST_EEEEEENS4_6LayoutINS5_IJSC_SC_SC_EEENS5_IJNSA_ILi0EEESY_SY_EEEEENS5_IJNS4_10UnderscoreES11_S11_EEEEENS4_18SM100_TMA_2SM_LOADENS4_14ComposedLayoutINS4_7SwizzleILi2ELi4ELi3EEENS4_18smem_ptr_flag_bitsILi8EEENSW_INS5_IJNSA_ILi8EEESG_EEENS5_IJSG_SC_EEEEEEEvNS4_8identityES14_S1E_vS1F_EENS_8epilogue10collective18CollectiveEpilogueINS1H_23Sm100TmaWarpSpecializedILi1ELi1ELi64ELb0ELb0EEEJNS5_IJNSA_ILi128EEESG_SG_EEENS5_IJNSW_IS1M_SC_EENSW_ISG_SC_EEEEESI_SJ_SI_SJ_NS1H_6fusion15FusionCallbacksIS1L_NS1R_13LinCombEltActINS1H_6thread4SiLuESI_fSI_fLNS_15FloatRoundStyleE2EEES1N_S1Q_JEEENS4_5SM1004TMEM4LOAD26SM100_TMEM_LOAD_32dp32b64xENS4_13SM90_TMA_LOADES1E_NS4_39AutoVectorizingCopyWithAssumedAlignmentILi128EEENS4_14SM90_TMA_STOREES1E_S25_S25_EEEvvEEEEvNT_6ParamsE) ;  /* 0xffffff1002347950 */ /* 0x000fea0003c3ffff */
        .weak           $__internal_1_$__cuda_sm10x_tcgen05_guardrail_trap_phase_invalid_during_alloc
        .type           $__internal_1_$__cuda_sm10x_tcgen05_guardrail_trap_phase_invalid_during_alloc,@function
        .size           $__internal_1_$__cuda_sm10x_tcgen05_guardrail_trap_phase_invalid_during_alloc,($__internal_2_$__cuda_sm10x_tcgen05_guardrail_trap_unallocated_columns_being_dealloced - $__internal_1_$__cuda_sm10x_tcgen05_guardrail_trap_phase_invalid_during_alloc)
$__internal_1_$__cuda_sm10x_tcgen05_guardrail_trap_phase_invalid_during_alloc:
[----:B------:R-:W-:Y:S05]  /*ef30*/  BPT.TRAP 0x1 ;  /* 0x000000040000795c */ /* 0x000fea0000300000 */
[----:B------:R-:W-:-:S04]  /*ef40*/  MOV R3, 0x0 ;  /* 0x0000000000037802 */ /* 0x000fc80000000f00 */
[----:B------:R-:W-:Y:S05]  /*ef50*/  RET.REL.NODEC R2 `(_ZN7cutlass13device_kernelINS_4gemm6kernel13GemmUniversalIN4cute5tupleIJiiiiEEENS1_10collective13CollectiveMmaINS1_35MainloopSm100TmaUmmaWarpSpecializedILi20ELi2ELi4ENS5_IJNS4_1CILi2EEENSA_ILi1EEESC_EEEEENS5_IJNSA_ILi256EEENSA_ILi64EEESG_EEENS_12float_e4m3_tENS5_IJlSC_lEEESI_SJ_NS4_8TiledMMAINS4_8MMA_AtomIJNS4_10MMA_TraitsINS4_25SM100_MMA_F8F6F4_2x1SM_SSEJSI_SI_fSF_SG_NS4_17integral_constantINS4_4UMMA5MajorELSQ_0EEESR_NSO_INSP_7ScaleInELSS_0EEEST_EEEEEENS4_6LayoutINS5_IJSC_SC_SC_EEENS5_IJNSA_ILi0EEESY_SY_EEEEENS5_IJNS4_10UnderscoreES11_S11_EEEEENS4_18SM100_TMA_2SM_LOADENS4_14ComposedLayoutINS4_7SwizzleILi2ELi4ELi3EEENS4_18smem_ptr_flag_bitsILi8EEENSW_INS5_IJNSA_ILi8EEESG_EEENS5_IJSG_SC_EEEEEEEvNS4_8identityES14_S1E_vS1F_EENS_8epilogue10collective18CollectiveEpilogueINS1H_23Sm100TmaWarpSpecializedILi1ELi1ELi64ELb0ELb0EEEJNS5_IJNSA_ILi128EEESG_SG_EEENS5_IJNSW_IS1M_SC_EENSW_ISG_SC_EEEEESI_SJ_SI_SJ_NS1H_6fusion15FusionCallbacksIS1L_NS1R_13LinCombEltActINS1H_6thread4SiLuESI_fSI_fLNS_15FloatRoundStyleE2EEES1N_S1Q_JEEENS4_5SM1004TMEM4LOAD26SM100_TMEM_LOAD_32dp32b64xENS4_13SM90_TMA_LOADES1E_NS4_39AutoVectorizingCopyWithAssumedAlignmentILi128EEENS4_14SM90_TMA_STOREES1E_S25_S25_EEEvvEEEEvNT_6ParamsE) ;  /* 0xffffff1002287950 */ /* 0x000fea0003c3ffff */
        .weak           $__internal_2_$__cuda_sm10x_tcgen05_guardrail_trap_unallocated_columns_being_dealloced
        .type           $__internal_2_$__cuda_sm10x_tcgen05_guardrail_trap_unallocated_columns_being_dealloced,@function
        .size           $__internal_2_$__cuda_sm10x_tcgen05_guardrail_trap_unallocated_columns_being_dealloced,($__internal_3_$__cuda_sm20_rcp_rn_f32_slowpath - $__internal_2_$__cuda_sm10x_tcgen05_guardrail_trap_unallocated_columns_being_dealloced)
$__internal_2_$__cuda_sm10x_tcgen05_guardrail_trap_unallocated_columns_being_dealloced:
[----:B------:R-:W-:Y:S05]  /*ef60*/  BPT.TRAP 0x1 ;  /* 0x000000040000795c */ /* 0x000fea0000300000 */
[----:B------:R-:W-:-:S04]  /*ef70*/  HFMA2 R3, -RZ, RZ, 0, 0 ;  /* 0x00000000ff037431 */ /* 0x000fc800000001ff */
[----:B------:R-:W-:Y:S05]  /*ef80*/  RET.REL.NODEC R2 `(_ZN7cutlass13device_kernelINS_4gemm6kernel13GemmUniversalIN4cute5tupleIJiiiiEEENS1_10collective13CollectiveMmaINS1_35MainloopSm100TmaUmmaWarpSpecializedILi20ELi2ELi4ENS5_IJNS4_1CILi2EEENSA_ILi1EEESC_EEEEENS5_IJNSA_ILi256EEENSA_ILi64EEESG_EEENS_12float_e4m3_tENS5_IJlSC_lEEESI_SJ_NS4_8TiledMMAINS4_8MMA_AtomIJNS4_10MMA_TraitsINS4_25SM100_MMA_F8F6F4_2x1SM_SSEJSI_SI_fSF_SG_NS4_17integral_constantINS4_4UMMA5MajorELSQ_0EEESR_NSO_INSP_7ScaleInELSS_0EEEST_EEEEEENS4_6LayoutINS5_IJSC_SC_SC_EEENS5_IJNSA_ILi0EEESY_SY_EEEEENS5_IJNS4_10UnderscoreES11_S11_EEEEENS4_18SM100_TMA_2SM_LOADENS4_14ComposedLayoutINS4_7SwizzleILi2ELi4ELi3EEENS4_18smem_ptr_flag_bitsILi8EEENSW_INS5_IJNSA_ILi8EEESG_EEENS5_IJSG_SC_EEEEEEEvNS4_8identityES14_S1E_vS1F_EENS_8epilogue10collective18CollectiveEpilogueINS1H_23Sm100TmaWarpSpecializedILi1ELi1ELi64ELb0ELb0EEEJNS5_IJNSA_ILi128EEESG_SG_EEENS5_IJNSW_IS1M_SC_EENSW_ISG_SC_EEEEESI_SJ_SI_SJ_NS1H_6fusion15FusionCallbacksIS1L_NS1R_13LinCombEltActINS1H_6thread4SiLuESI_fSI_fLNS_15FloatRoundStyleE2EEES1N_S1Q_JEEENS4_5SM1004TMEM4LOAD26SM100_TMEM_LOAD_32dp32b64xENS4_13SM90_TMA_LOADES1E_NS4_39AutoVectorizingCopyWithAssumedAlignmentILi128EEENS4_14SM90_TMA_STOREES1E_S25_S25_EEEvvEEEEvNT_6ParamsE) ;  /* 0xffffff10021c7950 */ /* 0x000fea0003c3ffff */
        .weak           $__internal_3_$__cuda_sm20_rcp_rn_f32_slowpath
        .type           $__internal_3_$__cuda_sm20_rcp_rn_f32_slowpath,@function
        .size           $__internal_3_$__cuda_sm20_rcp_rn_f32_slowpath,(.L_x_395 - $__internal_3_$__cuda_sm20_rcp_rn_f32_slowpath)
$__internal_3_$__cuda_sm20_rcp_rn_f32_slowpath:
[----:B------:R-:W-:Y:S01]  /*ef90*/  IMAD.SHL.U32 R157, R160, 0x2, RZ ;  /* 0x00000002a09d7824 */ /* 0x000fe200078e00ff */
[----:B------:R-:W-:Y:S04]  /*efa0*/  BSSY.RECONVERGENT B0, `(.L_x_390) ;  /* 0x0000030000007945 */ /* 0x000fe80003800200 */
[----:B------:R-:W-:-:S04]  /*efb0*/  SHF.R.U32.HI R157, RZ, 0x18, R157 ;  /* 0x00000018ff9d7819 */ /* 0x000fc8000001169d */
[----:B------:R-:W-:-:S13]  /*efc0*/  ISETP.NE.U32.AND P0, PT, R157, RZ, PT ;  /* 0x000000ff9d00720c */ /* 0x000fda0003f05070 */
[----:B------:R-:W-:Y:S05]  /*efd0*/  @P0 BRA `(.L_x_391) ;  /* 0x0000000000280947 */ /* 0x000fea0003800000 */
[----:B------:R-:W-:-:S04]  /*efe0*/  SHF.L.U32 R128, R160, 0x1, RZ ;  /* 0x00000001a0807819 */ /* 0x000fc800000006ff */
[----:B------:R-:W-:-:S13]  /*eff0*/  ISETP.NE.AND P0, PT, R128, RZ, PT ;  /* 0x000000ff8000720c */ /* 0x000fda0003f05270 */
[----:B------:R-:W-:Y:S01]  /*f000*/  @P0 FFMA R157, R160, 1.84467440737095516160e+19, RZ ;  /* 0x5f800000a09d0823 */ /* 0x000fe200000000ff */
[----:B------:R-:W-:Y:S08]  /*f010*/  @!P0 MUFU.RCP R158, R160 ;  /* 0x000000a0009e8308 */ /* 0x000ff00000001000 */
[----:B------:R-:W1:Y:S02]  /*f020*/  @P0 MUFU.RCP R128, R157 ;  /* 0x0000009d00800308 */ /* 0x000e640000001000 */
[----:B-1----:R-:W-:-:S04]  /*f030*/  @P0 FFMA R157, R157, R128, -1 ;  /* 0xbf8000009d9d0423 */ /* 0x002fc80000000080 */
[----:B------:R-:W-:-:S04]  /*f040*/  @P0 FADD.FTZ R157, -R157, -RZ ;  /* 0x800000ff9d9d0221 */ /* 0x000fc80000010100 */
[----:B------:R-:W-:-:S04]  /*f050*/  @P0 FFMA R157, R128, R157, R128 ;  /* 0x0000009d809d0223 */ /* 0x000fc80000000080 */
[----:B------:R-:W-:Y:S01]  /*f060*/  @P0 FFMA R158, R157, 1.84467440737095516160e+19, RZ ;  /* 0x5f8000009d9e0823 */ /* 0x000fe200000000ff */
[----:B------:R-:W-:Y:S05]  /*f070*/  BRA `(.L_x_392) ;  /* 0x0000000000887947 */ /* 0x000fea0003800000 */
.L_x_391:
[----:B------:R-:W-:-:S04]  /*f080*/  IADD3 R128, PT, PT, R157, -0xfd, RZ ;  /* 0xffffff039d807810 */ /* 0x000fc80007ffe0ff */
[----:B------:R-:W-:-:S13]  /*f090*/  ISETP.GT.U32.AND P0, PT, R128, 0x1, PT ;  /* 0x000000018000780c */ /* 0x000fda0003f04070 */
[----:B------:R-:W-:Y:S05]  /*f0a0*/  @P0 BRA `(.L_x_393) ;  /* 0x0000000000780947 */ /* 0x000fea0003800000 */
[----:B------:R-:W-:Y:S01]  /*f0b0*/  LOP3.LUT R161, R160, 0x7fffff, RZ, 0xc0, !PT ;  /* 0x007fffffa0a17812 */ /* 0x000fe200078ec0ff */
[----:B------:R-:W-:Y:S02]  /*f0c0*/  IMAD.MOV.U32 R158, RZ, RZ, 0x3 ;  /* 0x00000003ff9e7424 */ /* 0x000fe400078e00ff */
[----:B------:R-:W-:Y:S01]  /*f0d0*/  VIADD R157, R157, 0xffffff04 ;  /* 0xffffff049d9d7836 */ /* 0x000fe20000000000 */
[----:B------:R-:W-:Y:S02]  /*f0e0*/  LOP3.LUT R161, R161, 0x3f800000, RZ, 0xfc, !PT ;  /* 0x3f800000a1a17812 */ /* 0x000fe400078efcff */
[----:B------:R-:W-:Y:S02]  /*f0f0*/  SHF.L.U32 R158, R158, R128, RZ ;  /* 0x000000809e9e7219 */ /* 0x000fe400000006ff */
[----:B------:R-:W1:Y:S02]  /*f100*/  MUFU.RCP R162, R161 ;  /* 0x000000a100a27308 */ /* 0x000e640000001000 */
[----:B-1----:R-:W-:-:S04]  /*f110*/  FFMA R161, R161, R162, -1 ;  /* 0xbf800000a1a17423 */ /* 0x002fc800000000a2 */
[----:B------:R-:W-:-:S04]  /*f120*/  FADD.FTZ R161, -R161, -RZ ;  /* 0x800000ffa1a17221 */ /* 0x000fc80000010100 */
[CCC-:B------:R-:W-:Y:S01]  /*f130*/  FFMA.RM R163, R162.reuse, R161.reuse, R162.reuse ;  /* 0x000000a1a2a37223 */ /* 0x1c0fe200000040a2 */
[----:B------:R-:W-:-:S04]  /*f140*/  FFMA.RP R161, R162, R161, R162 ;  /* 0x000000a1a2a17223 */ /* 0x000fc800000080a2 */
[C---:B------:R-:W-:Y:S02]  /*f150*/  LOP3.LUT R162, R163.reuse, 0x7fffff, RZ, 0xc0, !PT ;  /* 0x007fffffa3a27812 */ /* 0x040fe400078ec0ff */
[----:B------:R-:W-:Y:S02]  /*f160*/  FSETP.NEU.FTZ.AND P0, PT, R163, R161, PT ;  /* 0x000000a1a300720b */ /* 0x000fe40003f1d000 */
[----:B------:R-:W-:Y:S02]  /*f170*/  LOP3.LUT R162, R162, 0x800000, RZ, 0xfc, !PT ;  /* 0x00800000a2a27812 */ /* 0x000fe400078efcff */
[----:B------:R-:W-:Y:S02]  /*f180*/  SEL R161, RZ, 0xffffffff, !P0 ;  /* 0xffffffffffa17807 */ /* 0x000fe40004000000 */
[----:B------:R-:W-:Y:S02]  /*f190*/  LOP3.LUT R158, R158, R162, RZ, 0xc0, !PT ;  /* 0x000000a29e9e7212 */ /* 0x000fe400078ec0ff */
[----:B------:R-:W-:Y:S01]  /*f1a0*/  SHF.R.U32.HI R157, RZ, R157, R162 ;  /* 0x0000009dff9d7219 */ /* 0x000fe200000116a2 */
[----:B------:R-:W-:Y:S01]  /*f1b0*/  IMAD.MOV R161, RZ, RZ, -R161 ;  /* 0x000000ffffa17224 */ /* 0x000fe200078e0aa1 */
[----:B------:R-:W-:-:S04]  /*f1c0*/  SHF.R.U32.HI R158, RZ, R128, R158 ;  /* 0x00000080ff9e7219 */ /* 0x000fc8000001169e */
[----:B------:R-:W-:Y:S02]  /*f1d0*/  LOP3.LUT P1, RZ, R161, R128, R162, 0xf8, !PT ;  /* 0x00000080a1ff7212 */ /* 0x000fe4000782f8a2 */
[C---:B------:R-:W-:Y:S02]  /*f1e0*/  LOP3.LUT P2, RZ, R158.reuse, 0x1, RZ, 0xc0, !PT ;  /* 0x000000019eff7812 */ /* 0x040fe4000784c0ff */
[----:B------:R-:W-:-:S04]  /*f1f0*/  LOP3.LUT P0, RZ, R158, 0x2, RZ, 0xc0, !PT ;  /* 0x000000029eff7812 */ /* 0x000fc8000780c0ff */
[----:B------:R-:W-:-:S04]  /*f200*/  PLOP3.LUT P0, PT, P2, P1, P0, 0xe0, 0x0 ;  /* 0x000000000000781c */ /* 0x000fc80001703c00 */
[----:B------:R-:W-:Y:S02]  /*f210*/  SEL R128, RZ, 0x1, !P0 ;  /* 0x00000001ff807807 */ /* 0x000fe40004000000 */
[----:B------:R-:W-:-:S03]  /*f220*/  LOP3.LUT P0, RZ, R160, 0x7fffff, RZ, 0xc0, !PT ;  /* 0x007fffffa0ff7812 */ /* 0x000fc6000780c0ff */
[----:B------:R-:W-:-:S05]  /*f230*/  IMAD.MOV R128, RZ, RZ, -R128 ;  /* 0x000000ffff807224 */ /* 0x000fca00078e0a80 */
[----:B------:R-:W-:-:S13]  /*f240*/  ISETP.GE.AND P1, PT, R128, RZ, PT ;  /* 0x000000ff8000720c */ /* 0x000fda0003f26270 */
[----:B------:R-:W-:-:S04]  /*f250*/  @!P1 VIADD R157, R157, 0x1 ;  /* 0x000000019d9d9836 */ /* 0x000fc80000000000 */
[----:B------:R-:W-:-:S05]  /*f260*/  @!P0 IMAD.SHL.U32 R157, R157, 0x2, RZ ;  /* 0x000000029d9d8824 */ /* 0x000fca00078e00ff */
[----:B------:R-:W-:Y:S01]  /*f270*/  LOP3.LUT R158, R157, 0x80000000, R160, 0xf8, !PT ;  /* 0x800000009d9e7812 */ /* 0x000fe200078ef8a0 */
[----:B------:R-:W-:Y:S05]  /*f280*/  BRA `(.L_x_392) ;  /* 0x0000000000047947 */ /* 0x000fea0003800000 */
.L_x_393:
[----:B------:R1:W2:Y:S02]  /*f290*/  MUFU.RCP R158, R160 ;  /* 0x000000a0009e7308 */ /* 0x0002a40000001000 */
.L_x_392:
[----:B------:R-:W-:Y:S05]  /*f2a0*/  BSYNC.RECONVERGENT B0 ;  /* 0x0000000000007941 */ /* 0x000fea0003800200 */
.L_x_390:
[----:B--2---:R-:W-:Y:S02]  /*f2b0*/  MOV R128, R158 ;  /* 0x0000009e00807202 */ /* 0x004fe40000000f00 */
[----:B------:R-:W-:Y:S01]  /*f2c0*/  MOV R158, R159 ;  /* 0x0000009f009e7202 */ /* 0x000fe20000000f00 */
[----:B------:R-:W-:-:S04]  /*f2d0*/  HFMA2 R159, -RZ, RZ, 0, 0 ;  /* 0x00000000ff9f7431 */ /* 0x000fc800000001ff */
[----:B-1----:R-:W-:Y:S05]  /*f2e0*/  RET.REL.NODEC R158 `(_ZN7cutlass13device_kernelINS_4gemm6kernel13GemmUniversalIN4cute5tupleIJiiiiEEENS1_10collective13CollectiveMmaINS1_35MainloopSm100TmaUmmaWarpSpecializedILi20ELi2ELi4ENS5_IJNS4_1CILi2EEENSA_ILi1EEESC_EEEEENS5_IJNSA_ILi256EEENSA_ILi64EEESG_EEENS_12float_e4m3_tENS5_IJlSC_lEEESI_SJ_NS4_8TiledMMAINS4_8MMA_AtomIJNS4_10MMA_TraitsINS4_25SM100_MMA_F8F6F4_2x1SM_SSEJSI_SI_fSF_SG_NS4_17integral_constantINS4_4UMMA5MajorELSQ_0EEESR_NSO_INSP_7ScaleInELSS_0EEEST_EEEEEENS4_6LayoutINS5_IJSC_SC_SC_EEENS5_IJNSA_ILi0EEESY_SY_EEEEENS5_IJNS4_10UnderscoreES11_S11_EEEEENS4_18SM100_TMA_2SM_LOADENS4_14ComposedLayoutINS4_7SwizzleILi2ELi4ELi3EEENS4_18smem_ptr_flag_bitsILi8EEENSW_INS5_IJNSA_ILi8EEESG_EEENS5_IJSG_SC_EEEEEEEvNS4_8identityES14_S1E_vS1F_EENS_8epilogue10collective18CollectiveEpilogueINS1H_23Sm100TmaWarpSpecializedILi1ELi1ELi64ELb0ELb0EEEJNS5_IJNSA_ILi128EEESG_SG_EEENS5_IJNSW_IS1M_SC_EENSW_ISG_SC_EEEEESI_SJ_SI_SJ_NS1H_6fusion15FusionCallbacksIS1L_NS1R_13LinCombEltActINS1H_6thread4SiLuESI_fSI_fLNS_15FloatRoundStyleE2EEES1N_S1Q_JEEENS4_5SM1004TMEM4LOAD26SM100_TMEM_LOAD_32dp32b64xENS4_13SM90_TMA_LOADES1E_NS4_39AutoVectorizingCopyWithAssumedAlignmentILi128EEENS4_14SM90_TMA_STOREES1E_S25_S25_EEEvvEEEEvNT_6ParamsE) ;  /* 0xffffff0c9e447950 */ /* 0x002fea0003c3ffff */
.L_x_394:
[----:B------:R-:W-:-:S00]  /*f2f0*/  BRA `(.L_x_394) ;  /* 0xfffffffc00fc7947 */ /* 0x000fc0000383ffff */
[----:B------:R-:W-:-:S00]  /*f300*/  NOP ;  /* 0x0000000000007918 */ /* 0x000fc00000000000 */
[----:B------:R-:W-:-:S00]  /*f310*/  NOP ;  /* 0x0000000000007918 */ /* 0x000fc00000000000 */
[----:B------:R-:W-:-:S00]  /*f320*/  NOP ;  /* 0x0000000000007918 */ /* 0x000fc00000000000 */
[----:B------:R-:W-:-:S00]  /*f330*/  NOP ;  /* 0x0000000000007918 */ /* 0x000fc00000000000 */
[----:B------:R-:W-:-:S00]  /*f340*/  NOP ;  /* 0x0000000000007918 */ /* 0x000fc00000000000 */
[----:B------:R-:W-:-:S00]  /*f350*/  NOP ;  /* 0x0000000000007918 */ /* 0x000fc00000000000 */
[----:B------:R-:W-:-:S00]  /*f360*/  NOP ;  /* 0x0000000000007918 */ /* 0x000fc00000000000 */
[----:B------:R-:W-:-:S00]  /*f370*/  NOP ;  /* 0x0000000000007918 */ /* 0x000fc00000000000 */
.L_x_395:


//--------------------- .nv.global.init           --------------------------
	.section	.nv.global.init,"aw",@progbits
.nv.global.init:
	.type		$str$27,@object
	.size		$str$27,($str$28 - $str$27)
$str$27:
        /*0000*/ 	.byte	0x28, 0x61, 0x64, 0x64, 0x72, 0x65, 0x73, 0x73, 0x20, 0x26, 0x20, 0x6d, 0x61, 0x73, 0x6b, 0x29
        /*0010*/ 	.byte	0x20, 0x3d, 0x3d, 0x20, 0x30, 0x00
	.type		$str$28,@object
	.size		$str$28,($str$26 - $str$28)
$str$28:
        /*0016*/ 	.byte	0x2f, 0x74, 0x6d, 0x70, 0x2f, 0x63, 0x75, 0x74, 0x6c, 0x61, 0x73, 0x73, 0x5f, 0x73, 0x77, 0x65
        /*0026*/ 	.byte	0x65, 0x70, 0x5f, 0x73, 0x72, 0x63, 0x2f, 0x69, 0x6e, 0x63, 0x6c, 0x75, 0x64, 0x65, 0x2f, 0x63
        /*0036*/ 	.byte	0x75, 0x74, 0x65, 0x2f, 0x70, 0x6f, 0x69, 0x6e, 0x74, 0x65, 0x72, 0x5f, 0x66, 0x6c, 0x61, 0x67
        /*0046*/ 	.byte	0x67, 0x65, 0x64, 0x2e, 0x68, 0x70, 0x70, 0x00
	.type		$str$26,@object
	.size		$str$26,($str$25 - $str$26)
$str$26:
        /*004e*/ 	.byte	0x2f, 0x74, 0x6d, 0x70, 0x2f, 0x63, 0x75, 0x74, 0x6c, 0x61, 0x73, 0x73, 0x5f, 0x73, 0x77, 0x65
        /*005e*/ 	.byte	0x65, 0x70, 0x5f, 0x73, 0x72, 0x63, 0x2f, 0x69, 0x6e, 0x63, 0x6c, 0x75, 0x64, 0x65, 0x2f, 0x63
        /*006e*/ 	.byte	0x75, 0x74, 0x65, 0x2f, 0x61, 0x74, 0x6f, 0x6d, 0x2f, 0x63, 0x6f, 0x70, 0x79, 0x5f, 0x74, 0x72
        /*007e*/ 	.byte	0x61, 0x69, 0x74, 0x73, 0x5f, 0x73, 0x6d, 0x31, 0x30, 0x30, 0x2e, 0x68, 0x70, 0x70, 0x00
	.type		$str$25,@object
	.size		$str$25,(__unnamed_1 - $str$25)
$str$25:
        /*008d*/ 	.byte	0x28, 0x28, 0x75, 0x69, 0x6e, 0x74, 0x33, 0x32, 0x5f, 0x74, 0x28, 0x74, 0x68, 0x72, 0x65, 0x61
        /*009d*/ 	.byte	0x64, 0x49, 0x64, 0x78, 0x2e, 0x78, 0x29, 0x20, 0x2f, 0x20, 0x33, 0x32, 0x29, 0x20, 0x25, 0x20
        /*00ad*/ 	.byte	0x34, 0x29, 0x20, 0x3d, 0x3d, 0x20, 0x28, 0x28, 0x28, 0x74, 0x6d, 0x65, 0x6d, 0x5f, 0x61, 0x64
        /*00bd*/ 	.byte	0x64, 0x72, 0x20, 0x3e, 0x3e, 0x20, 0x31, 0x36, 0x29, 0x20, 0x2f, 0x20, 0x33, 0x32, 0x29, 0x20
        /*00cd*/ 	.byte	0x25, 0x20, 0x34, 0x29, 0x00
	.type		__unnamed_1,@object
	.size		__unnamed_1,(__unnamed_2 - __unnamed_1)
__unnamed_1:
        /*00d2*/ 	.byte	0x61, 0x75, 0x74, 0x6f, 0x20, 0x63, 0x75, 0x74, 0x65, 0x3a, 0x3a, 0x61, 0x73, 0x5f, 0x70, 0x6f
        /* <DEDUP_REMOVED lines=24> */
        /*0262*/ 	.byte	0x43, 0x3c, 0x38, 0x31, 0x39, 0x32, 0x3e, 0x3e, 0x3e, 0x3e, 0x5d, 0x00
	.type		__unnamed_2,@object
	.size		__unnamed_2,(.L_2 - __unnamed_2)
__unnamed_2:
        /* <DEDUP_REMOVED lines=42> */
        /*050e*/ 	.byte	0x3e, 0x3e, 0x3e, 0x3e, 0x5d, 0x00
.L_2:


//--------------------- .nv.shared._ZN7cutlass13device_kernelINS_4gemm6kernel13GemmUniversalIN4cute5tupleIJiiiiEEENS1_10collective13CollectiveMmaINS1_35MainloopSm100TmaUmmaWarpSpecializedILi20ELi2ELi4ENS5_IJNS4_1CILi2EEENSA_ILi1EEESC_EEEEENS5_IJNSA_ILi256EEENSA_ILi64EEESG_EEENS_12float_e4m3_tENS5_IJlSC_lEEESI_SJ_NS4_8TiledMMAINS4_8MMA_AtomIJNS4_10MMA_TraitsINS4_25SM100_MMA_F8F6F4_2x1SM_SSEJSI_SI_fSF_SG_NS4_17integral_constantINS4_4UMMA5MajorELSQ_0EEESR_NSO_INSP_7ScaleInELSS_0EEEST_EEEEEENS4_6LayoutINS5_IJSC_SC_SC_EEENS5_IJNSA_ILi0EEESY_SY_EEEEENS5_IJNS4_10UnderscoreES11_S11_EEEEENS4_18SM100_TMA_2SM_LOADENS4_14ComposedLayoutINS4_7SwizzleILi2ELi4ELi3EEENS4_18smem_ptr_flag_bitsILi8EEENSW_INS5_IJNSA_ILi8EEESG_EEENS5_IJSG_SC_EEEEEEEvNS4_8identityES14_S1E_vS1F_EENS_8epilogue10collective18CollectiveEpilogueINS1H_23Sm100TmaWarpSpecializedILi1ELi1ELi64ELb0ELb0EEEJNS5_IJNSA_ILi128EEESG_SG_EEENS5_IJNSW_IS1M_SC_EENSW_ISG_SC_EEEEESI_SJ_SI_SJ_NS1H_6fusion15FusionCallbacksIS1L_NS1R_13LinCombEltActINS1H_6thread4SiLuESI_fSI_fLNS_15FloatRoundStyleE2EEES1N_S1Q_JEEENS4_5SM1004TMEM4LOAD26SM100_TMEM_LOAD_32dp32b64xENS4_13SM90_TMA_LOADES1E_NS4_39AutoVectorizingCopyWithAssumedAlignmentILi128EEENS4_14SM90_TMA_STOREES1E_S25_S25_EEEvvEEEEvNT_6ParamsE --------------------------
	.section	.nv.shared._ZN7cutlass13device_kernelINS_4gemm6kernel13GemmUniversalIN4cute5tupleIJiiiiEEENS1_10collective13CollectiveMmaINS1_35MainloopSm100TmaUmmaWarpSpecializedILi20ELi2ELi4ENS5_IJNS4_1CILi2EEENSA_ILi1EEESC_EEEEENS5_IJNSA_ILi256EEENSA_ILi64EEESG_EEENS_12float_e4m3_tENS5_IJlSC_lEEESI_SJ_NS4_8TiledMMAINS4_8MMA_AtomIJNS4_10MMA_TraitsINS4_25SM100_MMA_F8F6F4_2x1SM_SSEJSI_SI_fSF_SG_NS4_17integral_constantINS4_4UMMA5MajorELSQ_0EEESR_NSO_INSP_7ScaleInELSS_0EEEST_EEEEEENS4_6LayoutINS5_IJSC_SC_SC_EEENS5_IJNSA_ILi0EEESY_SY_EEEEENS5_IJNS4_10UnderscoreES11_S11_EEEEENS4_18SM100_TMA_2SM_LOADENS4_14ComposedLayoutINS4_7SwizzleILi2ELi4ELi3EEENS4_18smem_ptr_flag_bitsILi8EEENSW_INS5_IJNSA_ILi8EEESG_EEENS5_IJSG_SC_EEEEEEEvNS4_8identityES14_S1E_vS1F_EENS_8epilogue10collective18CollectiveEpilogueINS1H_23Sm100TmaWarpSpecializedILi1ELi1ELi64ELb0ELb0EEEJNS5_IJNSA_ILi128EEESG_SG_EEENS5_IJNSW_IS1M_SC_EENSW_ISG_SC_EEEEESI_SJ_SI_SJ_NS1H_6fusion15FusionCallbacksIS1L_NS1R_13LinCombEltActINS1H_6thread4SiLuESI_fSI_fLNS_15FloatRoundStyleE2EEES1N_S1Q_JEEENS4_5SM1004TMEM4LOAD26SM100_TMEM_LOAD_32dp32b64xENS4_13SM90_TMA_LOADES1E_NS4_39AutoVectorizingCopyWithAssumedAlignmentILi128EEENS4_14SM90_TMA_STOREES1E_S25_S25_EEEvvEEEEvNT_6ParamsE,"aw",@nobits
	.sectionflags	@""
	.align	16
	.zero		1024


//--------------------- .nv.shared.reserved.0     --------------------------
	.section	.nv.shared.reserved.0,"aw",@nobits
	.weak		__nv_reservedSMEM_offset_0_alias
	.size		__nv_reservedSMEM_offset_0_alias, 0, 64
	.other		__nv_reservedSMEM_offset_0_alias,@"STO_CUDA_RESERVED_SHARED STV_DEFAULT"
__nv_reservedSMEM_offset_0_alias:
	.zero		0
.nv.shared.reserved.0:
	.zero		64
	.weak		__nv_reservedSMEM_tcgen05_partition
	.type		__nv_reservedSMEM_tcgen05_partition,@object
	.size		__nv_reservedSMEM_tcgen05_partition,(.L_0 - __nv_reservedSMEM_tcgen05_partition)
__nv_reservedSMEM_tcgen05_partition:
	.zero		32
.L_0:


//--------------------- .nv.global                --------------------------
	.section	.nv.global,"aw",@nobits
.nv.global:
	.type		_ZN39_INTERNAL_f8383057_4_k_cu_01d93883_40384cute1_E,@object
	.size		_ZN39_INTERNAL_f8383057_4_k_cu_01d93883_40384cute1_E,(_ZN39_INTERNAL_f8383057_4_k_cu_01d93883_40384cuda3std3__45__cpo6cbeginE - _ZN39_INTERNAL_f8383057_4_k_cu_01d93883_40384cute1_E)
_ZN39_INTERNAL_f8383057_4_k_cu_01d93883_40384cute1_E:
	.zero		1
	.type		_ZN39_INTERNAL_f8383057_4_k_cu_01d93883_40384cuda3std3__45__cpo6cbeginE,@object
	.size		_ZN39_INTERNAL_f8383057_4_k_cu_01d93883_40384cuda3std3__45__cpo6cbeginE,(_ZN39_INTERNAL_f8383057_4_k_cu_01d93883_40384cuda3std3__48in_placeE - _ZN39_INTERNAL_f8383057_4_k_cu_01d93883_40384cuda3std3__45__cpo6cbeginE)
_ZN39_INTERNAL_f8383057_4_k_cu_01d93883_40384cuda3std3__45__cpo6cbeginE:
	.zero		1
	.type		_ZN39_INTERNAL_f8383057_4_k_cu_01d93883_40384cuda3std3__48in_placeE,@object
	.size		_ZN39_INTERNAL_f8383057_4_k_cu_01d93883_40384cuda3std3__48in_placeE,(_ZN39_INTERNAL_f8383057_4_k_cu_01d93883_40384cuda3std6ranges3__45__cpo9iter_moveE - _ZN39_INTERNAL_f8383057_4_k_cu_01d93883_40384cuda3std3__48in_placeE)
_ZN39_INTERNAL_f8383057_4_k_cu_01d93883_40384cuda3std3__48in_placeE:
	.zero		1
	.type		_ZN39_INTERNAL_f8383057_4_k_cu_01d93883_40384cuda3std6ranges3__45__cpo9iter_moveE,@object
	.size		_ZN39_INTERNAL_f8383057_4_k_cu_01d93883_40384cuda3std6ranges3__45__cpo9iter_moveE,(_ZN39_INTERNAL_f8383057_4_k_cu_01d93883_40384cuda3std3__45__cpo5beginE - _ZN39_INTERNAL_f8383057_4_k_cu_01d93883_40384cuda3std6ranges3__45__cpo9iter_moveE)
_ZN39_INTERNAL_f8383057_4_k_cu_01d93883_40384cuda3std6ranges3__45__cpo9iter_moveE:
	.zero		1
	.type		_ZN39_INTERNAL_f8383057_4_k_cu_01d93883_40384cuda3std3__45__cpo5beginE,@object
	.size		_ZN39_INTERNAL_f8383057_4_k_cu_01d93883_40384cuda3std3__45__cpo5beginE,(_ZN39_INTERNAL_f8383057_4_k_cu_01d93883_40384cuda3std3__441_GLOBAL__N__f8383057_4_k_cu_01d93883_40386ignoreE - _ZN39_INTERNAL_f8383057_4_k_cu_01d93883_40384cuda3std3__45__cpo5beginE)
_ZN39_INTERNAL_f8383057_4_k_cu_01d93883_40384cuda3std3__45__cpo5beginE:
	.zero		1
	.type		_ZN39_INTERNAL_f8383057_4_k_cu_01d93883_40384cuda3std3__441_GLOBAL__N__f8383057_4_k_cu_01d93883_40386ignoreE,@object
	.size		_ZN39_INTERNAL_f8383057_4_k_cu_01d93883_40384cuda3std3__441_GLOBAL__N__f8383057_4_k_cu_01d93883_40386ignoreE,(_ZN39_INTERNAL_f8383057_4_k_cu_01d93883_40384cute7productE - _ZN39_INTERNAL_f8383057_4_k_cu_01d93883_40384cuda3std3__441_GLOBAL__N__f8383057_4_k_cu_01d93883_40386ignoreE)
_ZN39_INTERNAL_f8383057_4_k_cu_01d93883_40384cuda3std3__441_GLOBAL__N__f8383057_4_k_cu_01d93883_40386ignoreE:
	.zero		1
	.type		_ZN39_INTERNAL_f8383057_4_k_cu_01d93883_40384cute7productE,@object
	.size		_ZN39_INTERNAL_f8383057_4_k_cu_01d93883_40384cute7productE,(_ZN39_INTERNAL_f8383057_4_k_cu_01d93883_40384cuda3std3__45__cpo3endE - _ZN39_INTERNAL_f8383057_4_k_cu_01d93883_40384cute7productE)
_ZN39_INTERNAL_f8383057_4_k_cu_01d93883_40384cute7productE:
	.zero		1
	.type		_ZN39_INTERNAL_f8383057_4_k_cu_01d93883_40384cuda3std3__45__cpo3endE,@object
	.size		_ZN39_INTERNAL_f8383057_4_k_cu_01d93883_40384cuda3std3__45__cpo3endE,(_ZN39_INTERNAL_f8383057_4_k_cu_01d93883_40384cuda3std3__419piecewise_constructE - _ZN39_INTERNAL_f8383057_4_k_cu_01d93883_40384cuda3std3__45__cpo3endE)
_ZN39_INTERNAL_f8383057_4_k_cu_01d93883_40384cuda3std3__45__cpo3endE:
	.zero		1
	.type		_ZN39_INTERNAL_f8383057_4_k_cu_01d93883_40384cuda3std3__419piecewise_constructE,@object
	.size		_ZN39_INTERNAL_f8383057_4_k_cu_01d93883_40384cuda3std3__419piecewise_constructE,(_ZN39_INTERNAL_f8383057_4_k_cu_01d93883_40384cuda3std3__45__cpo4cendE - _ZN39_INTERNAL_f8383057_4_k_cu_01d93883_40384cuda3std3__419piecewise_constructE)
_ZN39_INTERNAL_f8383057_4_k_cu_01d93883_40384cuda3std3__419piecewise_constructE:
	.zero		1
	.type		_ZN39_INTERNAL_f8383057_4_k_cu_01d93883_40384cuda3std3__45__cpo4cendE,@object
	.size		_ZN39_INTERNAL_f8383057_4_k_cu_01d93883_40384cuda3std3__45__cpo4cendE,(_ZN39_INTERNAL_f8383057_4_k_cu_01d93883_40384cuda3std6ranges3__45__cpo4swapE - _ZN39_INTERNAL_f8383057_4_k_cu_01d93883_40384cuda3std3__45__cpo4cendE)
_ZN39_INTERNAL_f8383057_4_k_cu_01d93883_40384cuda3std3__45__cpo4cendE:
	.zero		1
	.type		_ZN39_INTERNAL_f8383057_4_k_cu_01d93883_40384cuda3std6ranges3__45__cpo4swapE,@object
	.size		_ZN39_INTERNAL_f8383057_4_k_cu_01d93883_40384cuda3std6ranges3__45__cpo4swapE,(.L_10 - _ZN39_INTERNAL_f8383057_4_k_cu_01d93883_40384cuda3std6ranges3__45__cpo4swapE)
_ZN39_INTERNAL_f8383057_4_k_cu_01d93883_40384cuda3std6ranges3__45__cpo4swapE:
	.zero		1
.L_10:


//--------------------- .nv.constant0._ZN7cutlass13device_kernelINS_4gemm6kernel13GemmUniversalIN4cute5tupleIJiiiiEEENS1_10collective13CollectiveMmaINS1_35MainloopSm100TmaUmmaWarpSpecializedILi20ELi2ELi4ENS5_IJNS4_1CILi2EEENSA_ILi1EEESC_EEEEENS5_IJNSA_ILi256EEENSA_ILi64EEESG_EEENS_12float_e4m3_tENS5_IJlSC_lEEESI_SJ_NS4_8TiledMMAINS4_8MMA_AtomIJNS4_10MMA_TraitsINS4_25SM100_MMA_F8F6F4_2x1SM_SSEJSI_SI_fSF_SG_NS4_17integral_constantINS4_4UMMA5MajorELSQ_0EEESR_NSO_INSP_7ScaleInELSS_0EEEST_EEEEEENS4_6LayoutINS5_IJSC_SC_SC_EEENS5_IJNSA_ILi0EEESY_SY_EEEEENS5_IJNS4_10UnderscoreES11_S11_EEEEENS4_18SM100_TMA_2SM_LOADENS4_14ComposedLayoutINS4_7SwizzleILi2ELi4ELi3EEENS4_18smem_ptr_flag_bitsILi8EEENSW_INS5_IJNSA_ILi8EEESG_EEENS5_IJSG_SC_EEEEEEEvNS4_8identityES14_S1E_vS1F_EENS_8epilogue10collective18CollectiveEpilogueINS1H_23Sm100TmaWarpSpecializedILi1ELi1ELi64ELb0ELb0EEEJNS5_IJNSA_ILi128EEESG_SG_EEENS5_IJNSW_IS1M_SC_EENSW_ISG_SC_EEEEESI_SJ_SI_SJ_NS1H_6fusion15FusionCallbacksIS1L_NS1R_13LinCombEltActINS1H_6thread4SiLuESI_fSI_fLNS_15FloatRoundStyleE2EEES1N_S1Q_JEEENS4_5SM1004TMEM4LOAD26SM100_TMEM_LOAD_32dp32b64xENS4_13SM90_TMA_LOADES1E_NS4_39AutoVectorizingCopyWithAssumedAlignmentILi128EEENS4_14SM90_TMA_STOREES1E_S25_S25_EEEvvEEEEvNT_6ParamsE --------------------------
	.section	.nv.constant0._ZN7cutlass13device_kernelINS_4gemm6kernel13GemmUniversalIN4cute5tupleIJiiiiEEENS1_10collective13CollectiveMmaINS1_35MainloopSm100TmaUmmaWarpSpecializedILi20ELi2ELi4ENS5_IJNS4_1CILi2EEENSA_ILi1EEESC_EEEEENS5_IJNSA_ILi256EEENSA_ILi64EEESG_EEENS_12float_e4m3_tENS5_IJlSC_lEEESI_SJ_NS4_8TiledMMAINS4_8MMA_AtomIJNS4_10MMA_TraitsINS4_25SM100_MMA_F8F6F4_2x1SM_SSEJSI_SI_fSF_SG_NS4_17integral_constantINS4_4UMMA5MajorELSQ_0EEESR_NSO_INSP_7ScaleInELSS_0EEEST_EEEEEENS4_6LayoutINS5_IJSC_SC_SC_EEENS5_IJNSA_ILi0EEESY_SY_EEEEENS5_IJNS4_10UnderscoreES11_S11_EEEEENS4_18SM100_TMA_2SM_LOADENS4_14ComposedLayoutINS4_7SwizzleILi2ELi4ELi3EEENS4_18smem_ptr_flag_bitsILi8EEENSW_INS5_IJNSA_ILi8EEESG_EEENS5_IJSG_SC_EEEEEEEvNS4_8identityES14_S1E_vS1F_EENS_8epilogue10collective18CollectiveEpilogueINS1H_23Sm100TmaWarpSpecializedILi1ELi1ELi64ELb0ELb0EEEJNS5_IJNSA_ILi128EEESG_SG_EEENS5_IJNSW_IS1M_SC_EENSW_ISG_SC_EEEEESI_SJ_SI_SJ_NS1H_6fusion15FusionCallbacksIS1L_NS1R_13LinCombEltActINS1H_6thread4SiLuESI_fSI_fLNS_15FloatRoundStyleE2EEES1N_S1Q_JEEENS4_5SM1004TMEM4LOAD26SM100_TMEM_LOAD_32dp32b64xENS4_13SM90_TMA_LOADES1E_NS4_39AutoVectorizingCopyWithAssumedAlignmentILi128EEENS4_14SM90_TMA_STOREES1E_S25_S25_EEEvvEEEEvNT_6ParamsE,"a",@progbits
	.sectionflags	@""
	.align	4
.nv.constant0._ZN7cutlass13device_kernelINS_4gemm6kernel13GemmUniversalIN4cute5tupleIJiiiiEEENS1_10collective13CollectiveMmaINS1_35MainloopSm100TmaUmmaWarpSpecializedILi20ELi2ELi4ENS5_IJNS4_1CILi2EEENSA_ILi1EEESC_EEEEENS5_IJNSA_ILi256EEENSA_ILi64EEESG_EEENS_12float_e4m3_tENS5_IJlSC_lEEESI_SJ_NS4_8TiledMMAINS4_8MMA_AtomIJNS4_10MMA_TraitsINS4_25SM100_MMA_F8F6F4_2x1SM_SSEJSI_SI_fSF_SG_NS4_17integral_constantINS4_4UMMA5MajorELSQ_0EEESR_NSO_INSP_7ScaleInELSS_0EEEST_EEEEEENS4_6LayoutINS5_IJSC_SC_SC_EEENS5_IJNSA_ILi0EEESY_SY_EEEEENS5_IJNS4_10UnderscoreES11_S11_EEEEENS4_18SM100_TMA_2SM_LOADENS4_14ComposedLayoutINS4_7SwizzleILi2ELi4ELi3EEENS4_18smem_ptr_flag_bitsILi8EEENSW_INS5_IJNSA_ILi8EEESG_EEENS5_IJSG_SC_EEEEEEEvNS4_8identityES14_S1E_vS1F_EENS_8epilogue10collective18CollectiveEpilogueINS1H_23Sm100TmaWarpSpecializedILi1ELi1ELi64ELb0ELb0EEEJNS5_IJNSA_ILi128EEESG_SG_EEENS5_IJNSW_IS1M_SC_EENSW_ISG_SC_EEEEESI_SJ_SI_SJ_NS1H_6fusion15FusionCallbacksIS1L_NS1R_13LinCombEltActINS1H_6thread4SiLuESI_fSI_fLNS_15FloatRoundStyleE2EEES1N_S1Q_JEEENS4_5SM1004TMEM4LOAD26SM100_TMEM_LOAD_32dp32b64xENS4_13SM90_TMA_LOADES1E_NS4_39AutoVectorizingCopyWithAssumedAlignmentILi128EEENS4_14SM90_TMA_STOREES1E_S25_S25_EEEvvEEEEvNT_6ParamsE:
	.zero		2944


//--------------------- SYMBOLS --------------------------

	.type		.nv.reservedSmem.offset0,@object
	.size		.nv.reservedSmem.offset0,0x4
	.type		.nv.reservedSmem.cap,@object
	.size		.nv.reservedSmem.cap,0x4
	.type		__assertfail,@function
